//
// Generated by NVIDIA NVVM Compiler
//
// Compiler Build ID: CL-36424714
// Cuda compilation tools, release 13.0, V13.0.88
// Based on NVVM 20.0.0
//

.version 9.0
.target sm_100
.address_size 64

	// .globl	_Z10BlurKernelPKfiPfmm

.visible .entry _Z10BlurKernelPKfiPfmm(
	.param .u64 .ptr .align 1 _Z10BlurKernelPKfiPfmm_param_0,
	.param .u32 _Z10BlurKernelPKfiPfmm_param_1,
	.param .u64 .ptr .align 1 _Z10BlurKernelPKfiPfmm_param_2,
	.param .u64 _Z10BlurKernelPKfiPfmm_param_3,
	.param .u64 _Z10BlurKernelPKfiPfmm_param_4
)
{
	.reg .pred 	%p<58>;
	.reg .b32 	%r<145>;
	.reg .b32 	%f<85>;
	.reg .b64 	%rd<92>;
	.reg .b64 	%fd<5>;

	ld.param.u64 	%rd9, [_Z10BlurKernelPKfiPfmm_param_0];
	ld.param.u32 	%r64, [_Z10BlurKernelPKfiPfmm_param_1];
	ld.param.u64 	%rd6, [_Z10BlurKernelPKfiPfmm_param_2];
	ld.param.u64 	%rd7, [_Z10BlurKernelPKfiPfmm_param_3];
	ld.param.u64 	%rd8, [_Z10BlurKernelPKfiPfmm_param_4];
	cvta.to.global.u64 	%rd1, %rd9;
	mov.u32 	%r65, %ctaid.y;
	mov.u32 	%r66, %ntid.y;
	mov.u32 	%r67, %tid.y;
	mad.lo.s32 	%r68, %r65, %r66, %r67;
	mov.u32 	%r69, %ctaid.x;
	mov.u32 	%r70, %ntid.x;
	mul.lo.s32 	%r1, %r69, %r70;
	mov.u32 	%r2, %tid.x;
	add.s32 	%r71, %r1, %r2;
	cvt.u64.u32 	%rd2, %r68;
	setp.le.u64 	%p1, %rd7, %rd2;
	cvt.s64.s32 	%rd3, %r71;
	setp.le.u64 	%p2, %rd8, %rd3;
	or.pred  	%p3, %p1, %p2;
	@%p3 bra 	$L__BB0_47;
	shr.u32 	%r72, %r64, 31;
	add.s32 	%r73, %r64, %r72;
	shr.s32 	%r4, %r73, 1;
	neg.s32 	%r3, %r4;
	setp.lt.s32 	%p4, %r4, %r3;
	mov.f32 	%f84, 0f00000000;
	@%p4 bra 	$L__BB0_46;
	sub.s32 	%r75, %r4, %r3;
	add.s32 	%r76, %r75, 1;
	and.b32  	%r5, %r76, 7;
	and.b32  	%r6, %r76, 1;
	add.s32 	%r77, %r2, %r3;
	add.s32 	%r7, %r77, %r1;
	and.b32  	%r78, %r76, -8;
	neg.s32 	%r8, %r78;
	mov.f32 	%f83, 0f00000000;
	mov.b32 	%r144, 0;
	mov.u32 	%r115, %r3;
$L__BB0_3:
	mov.u32 	%r9, %r115;
	sub.s32 	%r80, %r4, %r3;
	setp.lt.u32 	%p5, %r80, 7;
	cvt.u32.u64 	%r81, %rd2;
	add.s32 	%r82, %r9, %r81;
	cvt.s64.s32 	%rd4, %r82;
	mad.lo.s64 	%rd5, %rd8, %rd4, %rd3;
	mov.u32 	%r137, %r3;
	@%p5 bra 	$L__BB0_23;
	add.s32 	%r119, %r3, 3;
	mov.u32 	%r117, %r8;
	mov.u32 	%r118, %r7;
$L__BB0_5:
	.pragma "nounroll";
	setp.le.u64 	%p6, %rd7, %rd4;
	cvt.s64.s32 	%rd10, %r118;
	setp.le.u64 	%p7, %rd8, %rd10;
	or.pred  	%p8, %p6, %p7;
	@%p8 bra 	$L__BB0_7;
	add.s32 	%r83, %r119, -3;
	cvt.s64.s32 	%rd11, %r83;
	add.s64 	%rd12, %rd5, %rd11;
	shl.b64 	%rd13, %rd12, 2;
	add.s64 	%rd14, %rd1, %rd13;
	ld.global.f32 	%f44, [%rd14];
	add.f32 	%f83, %f83, %f44;
	add.s32 	%r144, %r144, 1;
$L__BB0_7:
	add.s32 	%r84, %r118, 1;
	cvt.s64.s32 	%rd15, %r84;
	setp.le.u64 	%p10, %rd8, %rd15;
	or.pred  	%p11, %p6, %p10;
	@%p11 bra 	$L__BB0_9;
	add.s32 	%r85, %r119, -2;
	cvt.s64.s32 	%rd16, %r85;
	add.s64 	%rd17, %rd5, %rd16;
	shl.b64 	%rd18, %rd17, 2;
	add.s64 	%rd19, %rd1, %rd18;
	ld.global.f32 	%f45, [%rd19];
	add.f32 	%f83, %f83, %f45;
	add.s32 	%r144, %r144, 1;
$L__BB0_9:
	add.s32 	%r86, %r118, 2;
	cvt.s64.s32 	%rd20, %r86;
	setp.le.u64 	%p13, %rd8, %rd20;
	or.pred  	%p14, %p6, %p13;
	@%p14 bra 	$L__BB0_11;
	add.s32 	%r87, %r119, -1;
	cvt.s64.s32 	%rd21, %r87;
	add.s64 	%rd22, %rd5, %rd21;
	shl.b64 	%rd23, %rd22, 2;
	add.s64 	%rd24, %rd1, %rd23;
	ld.global.f32 	%f46, [%rd24];
	add.f32 	%f83, %f83, %f46;
	add.s32 	%r144, %r144, 1;
$L__BB0_11:
	add.s32 	%r88, %r118, 3;
	cvt.s64.s32 	%rd25, %r88;
	setp.le.u64 	%p16, %rd8, %rd25;
	or.pred  	%p17, %p6, %p16;
	@%p17 bra 	$L__BB0_13;
	cvt.s64.s32 	%rd26, %r119;
	add.s64 	%rd27, %rd5, %rd26;
	shl.b64 	%rd28, %rd27, 2;
	add.s64 	%rd29, %rd1, %rd28;
	ld.global.f32 	%f47, [%rd29];
	add.f32 	%f83, %f83, %f47;
	add.s32 	%r144, %r144, 1;
$L__BB0_13:
	add.s32 	%r89, %r118, 4;
	cvt.s64.s32 	%rd30, %r89;
	setp.le.u64 	%p19, %rd8, %rd30;
	or.pred  	%p20, %p6, %p19;
	@%p20 bra 	$L__BB0_15;
	add.s32 	%r90, %r119, 1;
	cvt.s64.s32 	%rd31, %r90;
	add.s64 	%rd32, %rd5, %rd31;
	shl.b64 	%rd33, %rd32, 2;
	add.s64 	%rd34, %rd1, %rd33;
	ld.global.f32 	%f48, [%rd34];
	add.f32 	%f83, %f83, %f48;
	add.s32 	%r144, %r144, 1;
$L__BB0_15:
	add.s32 	%r91, %r118, 5;
	cvt.s64.s32 	%rd35, %r91;
	setp.le.u64 	%p22, %rd8, %rd35;
	or.pred  	%p23, %p6, %p22;
	@%p23 bra 	$L__BB0_17;
	add.s32 	%r92, %r119, 2;
	cvt.s64.s32 	%rd36, %r92;
	add.s64 	%rd37, %rd5, %rd36;
	shl.b64 	%rd38, %rd37, 2;
	add.s64 	%rd39, %rd1, %rd38;
	ld.global.f32 	%f49, [%rd39];
	add.f32 	%f83, %f83, %f49;
	add.s32 	%r144, %r144, 1;
$L__BB0_17:
	add.s32 	%r93, %r118, 6;
	cvt.s64.s32 	%rd40, %r93;
	setp.le.u64 	%p25, %rd8, %rd40;
	or.pred  	%p26, %p6, %p25;
	@%p26 bra 	$L__BB0_19;
	add.s32 	%r94, %r119, 3;
	cvt.s64.s32 	%rd41, %r94;
	add.s64 	%rd42, %rd5, %rd41;
	shl.b64 	%rd43, %rd42, 2;
	add.s64 	%rd44, %rd1, %rd43;
	ld.global.f32 	%f50, [%rd44];
	add.f32 	%f83, %f83, %f50;
	add.s32 	%r144, %r144, 1;
$L__BB0_19:
	add.s32 	%r95, %r118, 7;
	cvt.s64.s32 	%rd45, %r95;
	setp.le.u64 	%p28, %rd8, %rd45;
	or.pred  	%p29, %p6, %p28;
	@%p29 bra 	$L__BB0_21;
	add.s32 	%r96, %r119, 4;
	cvt.s64.s32 	%rd46, %r96;
	add.s64 	%rd47, %rd5, %rd46;
	shl.b64 	%rd48, %rd47, 2;
	add.s64 	%rd49, %rd1, %rd48;
	ld.global.f32 	%f51, [%rd49];
	add.f32 	%f83, %f83, %f51;
	add.s32 	%r144, %r144, 1;
$L__BB0_21:
	add.s32 	%r119, %r119, 8;
	add.s32 	%r118, %r118, 8;
	add.s32 	%r117, %r117, 8;
	setp.ne.s32 	%p30, %r117, 0;
	@%p30 bra 	$L__BB0_5;
	add.s32 	%r137, %r119, -3;
$L__BB0_23:
	setp.eq.s32 	%p31, %r5, 0;
	@%p31 bra 	$L__BB0_44;
	add.s32 	%r98, %r5, -1;
	setp.lt.u32 	%p32, %r98, 3;
	@%p32 bra 	$L__BB0_34;
	cvt.u32.u64 	%r99, %rd3;
	setp.le.u64 	%p33, %rd7, %rd4;
	add.s32 	%r39, %r137, %r99;
	cvt.s64.s32 	%rd51, %r39;
	setp.le.u64 	%p34, %rd8, %rd51;
	or.pred  	%p35, %p33, %p34;
	@%p35 bra 	$L__BB0_27;
	cvt.s64.s32 	%rd52, %r137;
	add.s64 	%rd53, %rd5, %rd52;
	shl.b64 	%rd54, %rd53, 2;
	add.s64 	%rd55, %rd1, %rd54;
	ld.global.f32 	%f53, [%rd55];
	add.f32 	%f83, %f83, %f53;
	add.s32 	%r144, %r144, 1;
$L__BB0_27:
	add.s32 	%r100, %r39, 1;
	cvt.s64.s32 	%rd56, %r100;
	setp.le.u64 	%p37, %rd8, %rd56;
	or.pred  	%p38, %p33, %p37;
	@%p38 bra 	$L__BB0_29;
	add.s32 	%r101, %r137, 1;
	cvt.s64.s32 	%rd57, %r101;
	add.s64 	%rd58, %rd5, %rd57;
	shl.b64 	%rd59, %rd58, 2;
	add.s64 	%rd60, %rd1, %rd59;
	ld.global.f32 	%f54, [%rd60];
	add.f32 	%f83, %f83, %f54;
	add.s32 	%r144, %r144, 1;
$L__BB0_29:
	add.s32 	%r102, %r39, 2;
	cvt.s64.s32 	%rd61, %r102;
	setp.le.u64 	%p40, %rd8, %rd61;
	or.pred  	%p41, %p33, %p40;
	@%p41 bra 	$L__BB0_31;
	add.s32 	%r103, %r137, 2;
	cvt.s64.s32 	%rd62, %r103;
	add.s64 	%rd63, %rd5, %rd62;
	shl.b64 	%rd64, %rd63, 2;
	add.s64 	%rd65, %rd1, %rd64;
	ld.global.f32 	%f55, [%rd65];
	add.f32 	%f83, %f83, %f55;
	add.s32 	%r144, %r144, 1;
$L__BB0_31:
	add.s32 	%r104, %r39, 3;
	cvt.s64.s32 	%rd66, %r104;
	setp.le.u64 	%p43, %rd8, %rd66;
	or.pred  	%p44, %p33, %p43;
	@%p44 bra 	$L__BB0_33;
	add.s32 	%r105, %r137, 3;
	cvt.s64.s32 	%rd67, %r105;
	add.s64 	%rd68, %rd5, %rd67;
	shl.b64 	%rd69, %rd68, 2;
	add.s64 	%rd70, %rd1, %rd69;
	ld.global.f32 	%f56, [%rd70];
	add.f32 	%f83, %f83, %f56;
	add.s32 	%r144, %r144, 1;
$L__BB0_33:
	add.s32 	%r137, %r137, 4;
$L__BB0_34:
	sub.s32 	%r108, %r4, %r3;
	add.s32 	%r109, %r108, 1;
	and.b32  	%r107, %r109, 3;
	setp.eq.s32 	%p45, %r107, 0;
	@%p45 bra 	$L__BB0_44;
	setp.eq.s32 	%p46, %r107, 1;
	@%p46 bra 	$L__BB0_41;
	cvt.u32.u64 	%r110, %rd3;
	setp.le.u64 	%p47, %rd7, %rd4;
	add.s32 	%r52, %r137, %r110;
	cvt.s64.s32 	%rd72, %r52;
	setp.le.u64 	%p48, %rd8, %rd72;
	or.pred  	%p49, %p47, %p48;
	@%p49 bra 	$L__BB0_38;
	cvt.s64.s32 	%rd73, %r137;
	add.s64 	%rd74, %rd5, %rd73;
	shl.b64 	%rd75, %rd74, 2;
	add.s64 	%rd76, %rd1, %rd75;
	ld.global.f32 	%f58, [%rd76];
	add.f32 	%f83, %f83, %f58;
	add.s32 	%r144, %r144, 1;
$L__BB0_38:
	add.s32 	%r111, %r52, 1;
	cvt.s64.s32 	%rd77, %r111;
	setp.le.u64 	%p51, %rd8, %rd77;
	or.pred  	%p52, %p47, %p51;
	@%p52 bra 	$L__BB0_40;
	add.s32 	%r112, %r137, 1;
	cvt.s64.s32 	%rd78, %r112;
	add.s64 	%rd79, %rd5, %rd78;
	shl.b64 	%rd80, %rd79, 2;
	add.s64 	%rd81, %rd1, %rd80;
	ld.global.f32 	%f59, [%rd81];
	add.f32 	%f83, %f83, %f59;
	add.s32 	%r144, %r144, 1;
$L__BB0_40:
	add.s32 	%r137, %r137, 2;
$L__BB0_41:
	setp.eq.s32 	%p53, %r6, 0;
	@%p53 bra 	$L__BB0_44;
	setp.le.u64 	%p54, %rd7, %rd4;
	cvt.u32.u64 	%r113, %rd3;
	add.s32 	%r114, %r137, %r113;
	cvt.s64.s32 	%rd83, %r114;
	setp.le.u64 	%p55, %rd8, %rd83;
	or.pred  	%p56, %p54, %p55;
	@%p56 bra 	$L__BB0_44;
	cvt.s64.s32 	%rd84, %r137;
	add.s64 	%rd85, %rd5, %rd84;
	shl.b64 	%rd86, %rd85, 2;
	add.s64 	%rd87, %rd1, %rd86;
	ld.global.f32 	%f60, [%rd87];
	add.f32 	%f83, %f83, %f60;
	add.s32 	%r144, %r144, 1;
$L__BB0_44:
	add.s32 	%r115, %r9, 1;
	setp.ne.s32 	%p57, %r9, %r4;
	@%p57 bra 	$L__BB0_3;
	cvt.f64.f32 	%fd1, %f83;
	cvt.rn.f64.s32 	%fd2, %r144;
	add.f64 	%fd3, %fd2, 0d3E45798EE2308C3A;
	div.rn.f64 	%fd4, %fd1, %fd3;
	cvt.rn.f32.f64 	%f84, %fd4;
$L__BB0_46:
	mad.lo.s64 	%rd88, %rd8, %rd2, %rd3;
	cvta.to.global.u64 	%rd89, %rd6;
	shl.b64 	%rd90, %rd88, 2;
	add.s64 	%rd91, %rd89, %rd90;
	st.global.f32 	[%rd91], %f84;
$L__BB0_47:
	ret;

}


// ===== COMPILED SASS (sm_100) =====

	.target	sm_100

	.elftype	@"ET_EXEC"


//--------------------- .note.nv.tkinfo           --------------------------
	.section	.note.nv.tkinfo,"",@"SHT_NOTE"
	.sectionflags	@"SHF_NOTE_NV_TKINFO"
	.tkinfo
        /*0018*/ 	.word	0x00000002
        /*0030*/ 	.string	""
        /*0030*/ 	.string	"ptxas"
        /*0030*/ 	.string	"Cuda compilation tools, release 13.0, V13.0.88"
        /*0030*/ 	.string	"Build cuda_13.0.r13.0/compiler.36424714_0"
        /*0030*/ 	.string	"-arch sm_100 -m 64 "



//--------------------- .note.nv.cuinfo           --------------------------
	.section	.note.nv.cuinfo,"",@"SHT_NOTE"
	.sectionflags	@"SHF_NOTE_NV_CUINFO"
        /*0018*/ 	.short	0x0002
        /*001a*/ 	.short	0x0064
        /*001c*/ 	.short	0x0082
	.zero		2


//--------------------- .nv.info                  --------------------------
	.section	.nv.info,"",@"SHT_CUDA_INFO"
	.align	4


	//----- nvinfo : EIATTR_REGCOUNT
	.align		4
        /*0000*/ 	.byte	0x04, 0x2f
        /*0002*/ 	.short	(.L_1 - .L_0)
	.align		4
.L_0:
        /*0004*/ 	.word	index@(_Z10BlurKernelPKfiPfmm)
        /*0008*/ 	.word	0x00000027


	//----- nvinfo : EIATTR_FRAME_SIZE
	.align		4
.L_1:
        /*000c*/ 	.byte	0x04, 0x11
        /*000e*/ 	.short	(.L_3 - .L_2)
	.align		4
.L_2:
        /*0010*/ 	.word	index@($__internal_0_$__cuda_sm20_div_rn_f64_full)
        /*0014*/ 	.word	0x00000000


	//----- nvinfo : EIATTR_FRAME_SIZE
	.align		4
.L_3:
        /*0018*/ 	.byte	0x04, 0x11
        /*001a*/ 	.short	(.L_5 - .L_4)
	.align		4
.L_4:
        /*001c*/ 	.word	index@(_Z10BlurKernelPKfiPfmm)
        /*0020*/ 	.word	0x00000000


	//----- nvinfo : EIATTR_MIN_STACK_SIZE
	.align		4
.L_5:
        /*0024*/ 	.byte	0x04, 0x12
        /*0026*/ 	.short	(.L_7 - .L_6)
	.align		4
.L_6:
        /*0028*/ 	.word	index@(_Z10BlurKernelPKfiPfmm)
        /*002c*/ 	.word	0x00000000
.L_7:


//--------------------- .nv.compat                --------------------------
	.section	.nv.compat,"",@"SHT_CUDA_COMPAT_INFO"
	.align	4
        /*0000*/ 	.byte	0x02, 0x09, 0x00, 0x00, 0x02, 0x02, 0x01, 0x00, 0x02, 0x05, 0x05, 0x00, 0x03, 0x07, 0x01, 0x01
        /*0010*/ 	.byte	0x02, 0x03, 0x00, 0x00, 0x02, 0x06, 0x01, 0x00, 0x04, 0x0b, 0x08, 0x00, 0x01, 0x00, 0x00, 0x00
        /*0020*/ 	.byte	0x00, 0x00, 0x00, 0x00


//--------------------- .nv.info._Z10BlurKernelPKfiPfmm --------------------------
	.section	.nv.info._Z10BlurKernelPKfiPfmm,"",@"SHT_CUDA_INFO"
	.sectionflags	@""
	.align	4


	//----- nvinfo : EIATTR_CUDA_API_VERSION
	.align		4
        /*0000*/ 	.byte	0x04, 0x37
        /*0002*/ 	.short	(.L_9 - .L_8)
.L_8:
        /*0004*/ 	.word	0x00000082


	//----- nvinfo : EIATTR_KPARAM_INFO
	.align		4
.L_9:
        /*0008*/ 	.byte	0x04, 0x17
        /*000a*/ 	.short	(.L_11 - .L_10)
.L_10:
        /*000c*/ 	.word	0x00000000
        /*0010*/ 	.short	0x0004
        /*0012*/ 	.short	0x0020
        /*0014*/ 	.byte	0x00, 0xf0, 0x21, 0x00


	//----- nvinfo : EIATTR_KPARAM_INFO
	.align		4
.L_11:
        /*0018*/ 	.byte	0x04, 0x17
        /*001a*/ 	.short	(.L_13 - .L_12)
.L_12:
        /*001c*/ 	.word	0x00000000
        /*0020*/ 	.short	0x0003
        /*0022*/ 	.short	0x0018
        /*0024*/ 	.byte	0x00, 0xf0, 0x21, 0x00


	//----- nvinfo : EIATTR_KPARAM_INFO
	.align		4
.L_13:
        /*0028*/ 	.byte	0x04, 0x17
        /*002a*/ 	.short	(.L_15 - .L_14)
.L_14:
        /*002c*/ 	.word	0x00000000
        /*0030*/ 	.short	0x0002
        /*0032*/ 	.short	0x0010
        /*0034*/ 	.byte	0x00, 0xf5, 0x21, 0x00


	//----- nvinfo : EIATTR_KPARAM_INFO
	.align		4
.L_15:
        /*0038*/ 	.byte	0x04, 0x17
        /*003a*/ 	.short	(.L_17 - .L_16)
.L_16:
        /*003c*/ 	.word	0x00000000
        /*0040*/ 	.short	0x0001
        /*0042*/ 	.short	0x0008
        /*0044*/ 	.byte	0x00, 0xf0, 0x11, 0x00


	//----- nvinfo : EIATTR_KPARAM_INFO
	.align		4
.L_17:
        /*0048*/ 	.byte	0x04, 0x17
        /*004a*/ 	.short	(.L_19 - .L_18)
.L_18:
        /*004c*/ 	.word	0x00000000
        /*0050*/ 	.short	0x0000
        /*0052*/ 	.short	0x0000
        /*0054*/ 	.byte	0x00, 0xf5, 0x21, 0x00


	//----- nvinfo : EIATTR_SPARSE_MMA_MASK
	.align		4
.L_19:
        /*0058*/ 	.byte	0x03, 0x50
        /*005a*/ 	.short	0x0000


	//----- nvinfo : EIATTR_MAXREG_COUNT
	.align		4
        /*005c*/ 	.byte	0x03, 0x1b
        /*005e*/ 	.short	0x00ff


	//----- nvinfo : EIATTR_MERCURY_ISA_VERSION
	.align		4
        /*0060*/ 	.byte	0x03, 0x5f
        /*0062*/ 	.short	0x0101


	//----- nvinfo : EIATTR_VRC_CTA_INIT_COUNT
	.align		4
        /*0064*/ 	.byte	0x02, 0x4a
	.zero		1
	.zero		1


	//----- nvinfo : EIATTR_EXIT_INSTR_OFFSETS
	.align		4
        /*0068*/ 	.byte	0x04, 0x1c
        /*006a*/ 	.short	(.L_21 - .L_20)


	//   ....[0]....
.L_20:
        /*006c*/ 	.word	0x00000110


	//   ....[1]....
        /*0070*/ 	.word	0x00001420


	//----- nvinfo : EIATTR_CRS_STACK_SIZE
	.align		4
.L_21:
        /*0074*/ 	.byte	0x04, 0x1e
        /*0076*/ 	.short	(.L_23 - .L_22)
.L_22:
        /*0078*/ 	.word	0x00000000


	//----- nvinfo : EIATTR_CBANK_PARAM_SIZE
	.align		4
.L_23:
        /*007c*/ 	.byte	0x03, 0x19
        /*007e*/ 	.short	0x0028


	//----- nvinfo : EIATTR_PARAM_CBANK
	.align		4
        /*0080*/ 	.byte	0x04, 0x0a
        /*0082*/ 	.short	(.L_25 - .L_24)
	.align		4
.L_24:
        /*0084*/ 	.word	index@(.nv.constant0._Z10BlurKernelPKfiPfmm)
        /*0088*/ 	.short	0x0380
        /*008a*/ 	.short	0x0028


	//----- nvinfo : EIATTR_SW_WAR
	.align		4
.L_25:
        /*008c*/ 	.byte	0x04, 0x36
        /*008e*/ 	.short	(.L_27 - .L_26)
.L_26:
        /*0090*/ 	.word	0x00000008
.L_27:


//--------------------- .nv.callgraph             --------------------------
	.section	.nv.callgraph,"",@"SHT_CUDA_CALLGRAPH"
	.align	4
	.sectionentsize	8
	.align		4
        /*0000*/ 	.word	0x00000000
	.align		4
        /*0004*/ 	.word	0xffffffff
	.align		4
        /*0008*/ 	.word	0x00000000
	.align		4
        /*000c*/ 	.word	0xfffffffe
	.align		4
        /*0010*/ 	.word	0x00000000
	.align		4
        /*0014*/ 	.word	0xfffffffd
	.align		4
        /*0018*/ 	.word	0x00000000
	.align		4
        /*001c*/ 	.word	0xfffffffc


//--------------------- .text._Z10BlurKernelPKfiPfmm --------------------------
	.section	.text._Z10BlurKernelPKfiPfmm,"ax",@progbits
	.align	128
        .global         _Z10BlurKernelPKfiPfmm
        .type           _Z10BlurKernelPKfiPfmm,@function
        .size           _Z10BlurKernelPKfiPfmm,(.L_x_16 - _Z10BlurKernelPKfiPfmm)
        .other          _Z10BlurKernelPKfiPfmm,@"STO_CUDA_ENTRY STV_DEFAULT"
_Z10BlurKernelPKfiPfmm:
.text._Z10BlurKernelPKfiPfmm:
[----:B------:R-:W-:Y:S01]  /*0000*/  LDC R1, c[0x0][0x37c] ;  /* 0x0000df00ff017b82 */ /* 0x000fe20000000800 */
[----:B------:R-:W0:Y:S07]  /*0010*/  S2R R5, SR_TID.X ;  /* 0x0000000000057919 */ /* 0x000e2e0000002100 */
[----:B------:R-:W1:Y:S01]  /*0020*/  S2UR UR4, SR_CTAID.X ;  /* 0x00000000000479c3 */ /* 0x000e620000002500 */
[----:B------:R-:W2:Y:S01]  /*0030*/  LDCU.64 UR8, c[0x0][0x3a0] ;  /* 0x00007400ff0877ac */ /* 0x000ea20008000a00 */
[----:B------:R-:W3:Y:S01]  /*0040*/  S2R R0, SR_TID.Y ;  /* 0x0000000000007919 */ /* 0x000ee20000002200 */
[----:B------:R-:W4:Y:S05]  /*0050*/  LDCU.64 UR10, c[0x0][0x398] ;  /* 0x00007300ff0a77ac */ /* 0x000f2a0008000a00 */
[----:B------:R-:W3:Y:S01]  /*0060*/  LDC R3, c[0x0][0x364] ;  /* 0x0000d900ff037b82 */ /* 0x000ee20000000800 */
[----:B------:R-:W1:Y:S07]  /*0070*/  LDCU UR5, c[0x0][0x360] ;  /* 0x00006c00ff0577ac */ /* 0x000e6e0008000800 */
[----:B------:R-:W3:Y:S01]  /*0080*/  S2UR UR6, SR_CTAID.Y ;  /* 0x00000000000679c3 */ /* 0x000ee20000002600 */
[----:B-1----:R-:W-:-:S06]  /*0090*/  UIMAD UR4, UR4, UR5, URZ ;  /* 0x00000005040472a4 */ /* 0x002fcc000f8e02ff */
[----:B0-----:R-:W-:-:S05]  /*00a0*/  VIADD R16, R5, UR4 ;  /* 0x0000000405107c36 */ /* 0x001fca0008000000 */
[----:B--2---:R-:W-:Y:S01]  /*00b0*/  ISETP.GE.U32.AND P0, PT, R16, UR8, PT ;  /* 0x0000000810007c0c */ /* 0x004fe2000bf06070 */
[----:B---3--:R-:W-:Y:S01]  /*00c0*/  IMAD R3, R3, UR6, R0 ;  /* 0x0000000603037c24 */ /* 0x008fe2000f8e0200 */
[----:B------:R-:W-:-:S04]  /*00d0*/  SHF.R.S32.HI R0, RZ, 0x1f, R16 ;  /* 0x0000001fff007819 */ /* 0x000fc80000011410 */
[----:B----4-:R-:W-:Y:S02]  /*00e0*/  ISETP.GE.U32.AND P1, PT, R3, UR10, PT ;  /* 0x0000000a03007c0c */ /* 0x010fe4000bf26070 */
[----:B------:R-:W-:-:S04]  /*00f0*/  ISETP.GE.U32.AND.EX P0, PT, R0, UR9, PT, P0 ;  /* 0x0000000900007c0c */ /* 0x000fc8000bf06100 */
[----:B------:R-:W-:-:S13]  /*0100*/  ISETP.GE.U32.OR.EX P0, PT, RZ, UR11, P0, P1 ;  /* 0x0000000bff007c0c */ /* 0x000fda0008706510 */
[----:B------:R-:W-:Y:S05]  /*0110*/  @P0 EXIT ;  /* 0x000000000000094d */ /* 0x000fea0003800000 */
[----:B------:R-:W0:Y:S01]  /*0120*/  LDC R4, c[0x0][0x388] ;  /* 0x0000e200ff047b82 */ /* 0x000e220000000800 */
[----:B------:R-:W1:Y:S01]  /*0130*/  LDCU.64 UR8, c[0x0][0x358] ;  /* 0x00006b00ff0877ac */ /* 0x000e620008000a00 */
[----:B------:R-:W-:Y:S01]  /*0140*/  IMAD.MOV.U32 R7, RZ, RZ, RZ ;  /* 0x000000ffff077224 */ /* 0x000fe200078e00ff */
[----:B0-----:R-:W-:-:S04]  /*0150*/  LEA.HI R4, R4, R4, RZ, 0x1 ;  /* 0x0000000404047211 */ /* 0x001fc800078f08ff */
[----:B------:R-:W-:-:S05]  /*0160*/  SHF.R.S32.HI R4, RZ, 0x1, R4 ;  /* 0x00000001ff047819 */ /* 0x000fca0000011404 */
[----:B------:R-:W-:-:S05]  /*0170*/  IMAD.MOV R6, RZ, RZ, -R4 ;  /* 0x000000ffff067224 */ /* 0x000fca00078e0a04 */
[----:B------:R-:W-:-:S13]  /*0180*/  ISETP.GE.AND P0, PT, R4, R6, PT ;  /* 0x000000060400720c */ /* 0x000fda0003f06270 */
[----:B-1----:R-:W-:Y:S05]  /*0190*/  @!P0 BRA `(.L_x_0) ;  /* 0x0000001000808947 */ /* 0x002fea0003800000 */
[--C-:B------:R-:W-:Y:S01]  /*01a0*/  IADD3 R7, PT, PT, R4, 0x1, R4.reuse ;  /* 0x0000000104077810 */ /* 0x100fe20007ffe004 */
[----:B------:R-:W-:Y:S01]  /*01b0*/  IMAD.MOV.U32 R2, RZ, RZ, RZ ;  /* 0x000000ffff027224 */ /* 0x000fe200078e00ff */
[----:B------:R-:W-:Y:S01]  /*01c0*/  IADD3 R5, PT, PT, R5, UR4, -R4 ;  /* 0x0000000405057c10 */ /* 0x000fe2000fffe804 */
[----:B------:R-:W-:Y:S01]  /*01d0*/  IMAD.MOV.U32 R0, RZ, RZ, RZ ;  /* 0x000000ffff007224 */ /* 0x000fe200078e00ff */
[C---:B------:R-:W-:Y:S02]  /*01e0*/  LOP3.LUT R8, R7.reuse, 0xfffffff8, RZ, 0xc0, !PT ;  /* 0xfffffff807087812 */ /* 0x040fe400078ec0ff */
[----:B------:R-:W-:-:S03]  /*01f0*/  LOP3.LUT R7, R7, 0x7, RZ, 0xc0, !PT ;  /* 0x0000000707077812 */ /* 0x000fc600078ec0ff */
[----:B------:R-:W-:-:S07]  /*0200*/  IMAD.MOV R8, RZ, RZ, -R8 ;  /* 0x000000ffff087224 */ /* 0x000fce00078e0a08 */
.L_x_7:
[----:B------:R-:W0:Y:S01]  /*0210*/  LDCU.64 UR6, c[0x0][0x3a0] ;  /* 0x00007400ff0677ac */ /* 0x000e220008000a00 */
[----:B------:R-:W-:Y:S01]  /*0220*/  IMAD.IADD R11, R4, 0x1, R4 ;  /* 0x00000001040b7824 */ /* 0x000fe200078e0204 */
[----:B------:R-:W-:Y:S01]  /*0230*/  SHF.R.S32.HI R17, RZ, 0x1f, R16 ;  /* 0x0000001fff117819 */ /* 0x000fe20000011410 */
[----:B------:R-:W-:Y:S01]  /*0240*/  IMAD.IADD R9, R3, 0x1, R6 ;  /* 0x0000000103097824 */ /* 0x000fe200078e0206 */
[C---:B------:R-:W-:Y:S01]  /*0250*/  ISETP.NE.AND P1, PT, R6.reuse, R4, PT ;  /* 0x000000040600720c */ /* 0x040fe20003f25270 */
[----:B------:R-:W-:Y:S01]  /*0260*/  IMAD.MOV R13, RZ, RZ, -R4 ;  /* 0x000000ffff0d7224 */ /* 0x000fe200078e0a04 */
[----:B------:R-:W-:Y:S01]  /*0270*/  ISETP.GE.U32.AND P0, PT, R11, 0x7, PT ;  /* 0x000000070b00780c */ /* 0x000fe20003f06070 */
[----:B------:R-:W-:Y:S01]  /*0280*/  VIADD R6, R6, 0x1 ;  /* 0x0000000106067836 */ /* 0x000fe20000000000 */
[----:B------:R-:W-:Y:S02]  /*0290*/  SHF.R.S32.HI R10, RZ, 0x1f, R9 ;  /* 0x0000001fff0a7819 */ /* 0x000fe40000011409 */
[----:B------:R-:W-:-:S03]  /*02a0*/  P2R R11, PR, RZ, 0x2 ;  /* 0x00000002ff0b7803 */ /* 0x000fc60000000000 */
[----:B0-----:R-:W-:Y:S02]  /*02b0*/  IMAD R12, R10, UR6, RZ ;  /* 0x000000060a0c7c24 */ /* 0x001fe4000f8e02ff */
[----:B------:R-:W-:-:S04]  /*02c0*/  IMAD.WIDE.U32 R14, R9, UR6, R16 ;  /* 0x00000006090e7c25 */ /* 0x000fc8000f8e0010 */
[----:B------:R-:W-:-:S04]  /*02d0*/  IMAD R19, R9, UR7, R12 ;  /* 0x0000000709137c24 */ /* 0x000fc8000f8e020c */
[----:B------:R-:W-:Y:S01]  /*02e0*/  IMAD.IADD R12, R15, 0x1, R19 ;  /* 0x000000010f0c7824 */ /* 0x000fe200078e0213 */
[----:B------:R-:W-:Y:S06]  /*02f0*/  @!P0 BRA `(.L_x_1) ;  /* 0x0000000400ec8947 */ /* 0x000fec0003800000 */
[----:B------:R-:W0:Y:S01]  /*0300*/  LDCU.64 UR10, c[0x0][0x398] ;  /* 0x00007300ff0a77ac */ /* 0x000e220008000a00 */
[----:B------:R-:W-:Y:S01]  /*0310*/  IADD3 R13, PT, PT, -R4, 0x3, RZ ;  /* 0x00000003040d7810 */ /* 0x000fe20007ffe1ff */
[----:B------:R-:W-:Y:S02]  /*0320*/  IMAD.MOV.U32 R26, RZ, RZ, R8 ;  /* 0x000000ffff1a7224 */ /* 0x000fe400078e0008 */
[----:B------:R-:W-:Y:S01]  /*0330*/  IMAD.MOV.U32 R25, RZ, RZ, R5 ;  /* 0x000000ffff197224 */ /* 0x000fe200078e0005 */
[----:B------:R-:W1:Y:S01]  /*0340*/  LDCU.64 UR6, c[0x0][0x3a0] ;  /* 0x00007400ff0677ac */ /* 0x000e620008000a00 */
[----:B0-----:R-:W-:-:S04]  /*0350*/  ISETP.GE.U32.AND P0, PT, R9, UR10, PT ;  /* 0x0000000a09007c0c */ /* 0x001fc8000bf06070 */
[----:B------:R-:W-:-:S04]  /*0360*/  ISETP.GE.U32.AND.EX P0, PT, R10, UR11, PT, P0 ;  /* 0x0000000b0a007c0c */ /* 0x000fc8000bf06100 */
[----:B-1----:R-:W-:-:S09]  /*0370*/  P2R R24, PR, RZ, 0x1 ;  /* 0x00000001ff187803 */ /* 0x002fd20000000000 */
.L_x_2:
[----:B------:R-:W-:Y:S02]  /*0380*/  ISETP.NE.AND P4, PT, R24, RZ, PT ;  /* 0x000000ff1800720c */ /* 0x000fe40003f85270 */
[----:B------:R-:W-:Y:S02]  /*0390*/  SHF.R.S32.HI R18, RZ, 0x1f, R25 ;  /* 0x0000001fff127819 */ /* 0x000fe40000011419 */
[----:B------:R-:W-:-:S04]  /*03a0*/  ISETP.GE.U32.AND P1, PT, R25, UR6, PT ;  /* 0x0000000619007c0c */ /* 0x000fc8000bf26070 */
[----:B------:R-:W-:-:S13]  /*03b0*/  ISETP.GE.U32.OR.EX P1, PT, R18, UR7, P4, P1 ;  /* 0x0000000712007c0c */ /* 0x000fda000a726510 */
[----:B------:R-:W0:Y:S01]  /*03c0*/  @!P1 LDC.64 R18, c[0x0][0x380] ;  /* 0x0000e000ff129b82 */ /* 0x000e220000000a00 */
[----:B------:R-:W-:-:S05]  /*03d0*/  @!P1 VIADD R21, R13, 0xfffffffd ;  /* 0xfffffffd0d159836 */ /* 0x000fca0000000000 */
[----:B------:R-:W-:-:S04]  /*03e0*/  @!P1 IADD3 R22, P0, PT, R21, R14, RZ ;  /* 0x0000000e15169210 */ /* 0x000fc80007f1e0ff */
[----:B------:R-:W-:Y:S02]  /*03f0*/  @!P1 LEA.HI.X.SX32 R21, R21, R12, 0x1, P0 ;  /* 0x0000000c15159211 */ /* 0x000fe400000f0eff */
[----:B0-----:R-:W-:-:S04]  /*0400*/  @!P1 LEA R20, P0, R22, R18, 0x2 ;  /* 0x0000001216149211 */ /* 0x001fc800078010ff */
[----:B------:R-:W-:-:S05]  /*0410*/  @!P1 LEA.HI.X R21, R22, R19, R21, 0x2, P0 ;  /* 0x0000001316159211 */ /* 0x000fca00000f1415 */
[----:B------:R0:W2:Y:S01]  /*0420*/  @!P1 LDG.E R31, desc[UR8][R20.64] ;  /* 0x00000008141f9981 */ /* 0x0000a2000c1e1900 */
[----:B------:R-:W-:-:S05]  /*0430*/  VIADD R18, R25, 0x1 ;  /* 0x0000000119127836 */ /* 0x000fca0000000000 */
[----:B------:R-:W-:Y:S02]  /*0440*/  ISETP.GE.U32.AND P0, PT, R18, UR6, PT ;  /* 0x0000000612007c0c */ /* 0x000fe4000bf06070 */
[----:B------:R-:W-:-:S04]  /*0450*/  SHF.R.S32.HI R18, RZ, 0x1f, R18 ;  /* 0x0000001fff127819 */ /* 0x000fc80000011412 */
[----:B------:R-:W-:Y:S01]  /*0460*/  ISETP.GE.U32.OR.EX P0, PT, R18, UR7, P4, P0 ;  /* 0x0000000712007c0c */ /* 0x000fe2000a706500 */
[----:B------:R-:W-:-:S05]  /*0470*/  VIADD R18, R25, 0x2 ;  /* 0x0000000219127836 */ /* 0x000fca0000000000 */
[----:B------:R-:W-:Y:S02]  /*0480*/  ISETP.GE.U32.AND P2, PT, R18, UR6, PT ;  /* 0x0000000612007c0c */ /* 0x000fe4000bf46070 */
[----:B------:R-:W-:-:S04]  /*0490*/  SHF.R.S32.HI R22, RZ, 0x1f, R18 ;  /* 0x0000001fff167819 */ /* 0x000fc80000011412 */
[----:B------:R-:W-:Y:S01]  /*04a0*/  ISETP.GE.U32.OR.EX P2, PT, R22, UR7, P4, P2 ;  /* 0x0000000716007c0c */ /* 0x000fe2000a746520 */
[----:B------:R-:W1:Y:S01]  /*04b0*/  @!P0 LDC.64 R18, c[0x0][0x380] ;  /* 0x0000e000ff128b82 */ /* 0x000e620000000a00 */
[----:B------:R-:W-:Y:S02]  /*04c0*/  VIADD R22, R25, 0x3 ;  /* 0x0000000319167836 */ /* 0x000fe40000000000 */
[----:B------:R-:W-:-:S03]  /*04d0*/  @!P0 VIADD R23, R13, 0xfffffffe ;  /* 0xfffffffe0d178836 */ /* 0x000fc60000000000 */
[----:B------:R-:W-:Y:S02]  /*04e0*/  ISETP.GE.U32.AND P3, PT, R22, UR6, PT ;  /* 0x0000000616007c0c */ /* 0x000fe4000bf66070 */
[----:B------:R-:W-:-:S04]  /*04f0*/  SHF.R.S32.HI R22, RZ, 0x1f, R22 ;  /* 0x0000001fff167819 */ /* 0x000fc80000011416 */
[----:B------:R-:W-:Y:S01]  /*0500*/  ISETP.GE.U32.OR.EX P5, PT, R22, UR7, P4, P3 ;  /* 0x0000000716007c0c */ /* 0x000fe2000a7a6530 */
[----:B0-----:R-:W0:Y:S01]  /*0510*/  @!P2 LDC.64 R20, c[0x0][0x380] ;  /* 0x0000e000ff14ab82 */ /* 0x001e220000000a00 */
[C---:B------:R-:W-:Y:S02]  /*0520*/  @!P0 IADD3 R28, P3, PT, R23.reuse, R14, RZ ;  /* 0x0000000e171c8210 */ /* 0x040fe40007f7e0ff */
[----:B------:R-:W-:Y:S02]  /*0530*/  P2R R27, PR, RZ, 0x20 ;  /* 0x00000020ff1b7803 */ /* 0x000fe40000000000 */
[----:B------:R-:W-:Y:S02]  /*0540*/  @!P0 LEA.HI.X.SX32 R29, R23, R12, 0x1, P3 ;  /* 0x0000000c171d8211 */ /* 0x000fe400018f0eff */
[----:B-1----:R-:W-:-:S05]  /*0550*/  @!P0 LEA R32, P3, R28, R18, 0x2 ;  /* 0x000000121c208211 */ /* 0x002fca00078610ff */
[----:B------:R-:W1:Y:S01]  /*0560*/  @!P5 LDC.64 R22, c[0x0][0x380] ;  /* 0x0000e000ff16db82 */ /* 0x000e620000000a00 */
[----:B------:R-:W-:Y:S01]  /*0570*/  @!P0 LEA.HI.X R33, R28, R19, R29, 0x2, P3 ;  /* 0x000000131c218211 */ /* 0x000fe200018f141d */
[----:B------:R-:W-:-:S05]  /*0580*/  @!P2 VIADD R19, R13, 0xffffffff ;  /* 0xffffffff0d13a836 */ /* 0x000fca0000000000 */
[----:B------:R-:W3:Y:S01]  /*0590*/  @!P0 LDG.E R33, desc[UR8][R32.64] ;  /* 0x0000000820218981 */ /* 0x000ee2000c1e1900 */
[----:B------:R-:W-:-:S04]  /*05a0*/  @!P2 IADD3 R18, P3, PT, R19, R14, RZ ;  /* 0x0000000e1312a210 */ /* 0x000fc80007f7e0ff */
[----:B------:R-:W-:Y:S02]  /*05b0*/  @!P2 LEA.HI.X.SX32 R19, R19, R12, 0x1, P3 ;  /* 0x0000000c1313a211 */ /* 0x000fe400018f0eff */
[----:B0-----:R-:W-:-:S04]  /*05c0*/  @!P2 LEA R28, P3, R18, R20, 0x2 ;  /* 0x00000014121ca211 */ /* 0x001fc800078610ff */
[----:B------:R-:W-:Y:S02]  /*05d0*/  @!P2 LEA.HI.X R29, R18, R21, R19, 0x2, P3 ;  /* 0x00000015121da211 */ /* 0x000fe400018f1413 */
[----:B------:R-:W-:-:S04]  /*05e0*/  @!P5 IADD3 R18, P3, PT, R13, R14, RZ ;  /* 0x0000000e0d12d210 */ /* 0x000fc80007f7e0ff */
[----:B------:R-:W4:Y:S01]  /*05f0*/  @!P2 LDG.E R29, desc[UR8][R28.64] ;  /* 0x000000081c1da981 */ /* 0x000f22000c1e1900 */
[----:B------:R-:W-:Y:S02]  /*0600*/  @!P5 LEA.HI.X.SX32 R19, R13, R12, 0x1, P3 ;  /* 0x0000000c0d13d211 */ /* 0x000fe400018f0eff */
[----:B-1----:R-:W-:-:S04]  /*0610*/  @!P5 LEA R22, P3, R18, R22, 0x2 ;  /* 0x000000161216d211 */ /* 0x002fc800078610ff */
[----:B------:R-:W-:Y:S01]  /*0620*/  @!P5 LEA.HI.X R23, R18, R23, R19, 0x2, P3 ;  /* 0x000000171217d211 */ /* 0x000fe200018f1413 */
[----:B------:R-:W-:-:S05]  /*0630*/  VIADD R18, R25, 0x4 ;  /* 0x0000000419127836 */ /* 0x000fca0000000000 */
[----:B------:R-:W-:Y:S02]  /*0640*/  ISETP.GE.U32.AND P3, PT, R18, UR6, PT ;  /* 0x0000000612007c0c */ /* 0x000fe4000bf66070 */
[----:B------:R-:W-:-:S04]  /*0650*/  SHF.R.S32.HI R18, RZ, 0x1f, R18 ;  /* 0x0000001fff127819 */ /* 0x000fc80000011412 */
[----:B------:R-:W-:-:S13]  /*0660*/  ISETP.GE.U32.OR.EX P3, PT, R18, UR7, P4, P3 ;  /* 0x0000000712007c0c */ /* 0x000fda000a766530 */
[----:B------:R-:W-:-:S05]  /*0670*/  @!P3 VIADD R19, R13, 0x1 ;  /* 0x000000010d13b836 */ /* 0x000fca0000000000 */
[----:B------:R-:W-:-:S04]  /*0680*/  @!P3 IADD3 R21, P4, PT, R19, R14, RZ ;  /* 0x0000000e1315b210 */ /* 0x000fc80007f9e0ff */
[----:B------:R-:W-:Y:S02]  /*0690*/  @!P3 LEA.HI.X.SX32 R30, R19, R12, 0x1, P4 ;  /* 0x0000000c131eb211 */ /* 0x000fe400020f0eff */
[----:B------:R-:W0:Y:S02]  /*06a0*/  @!P3 LDC.64 R18, c[0x0][0x380] ;  /* 0x0000e000ff12bb82 */ /* 0x000e240000000a00 */
[----:B0-----:R-:W-:Y:S01]  /*06b0*/  @!P3 LEA R20, P4, R21, R18, 0x2 ;  /* 0x000000121514b211 */ /* 0x001fe200078810ff */
[----:B------:R-:W-:-:S03]  /*06c0*/  VIADD R18, R25, 0x5 ;  /* 0x0000000519127836 */ /* 0x000fc60000000000 */
[----:B------:R-:W-:Y:S02]  /*06d0*/  @!P3 LEA.HI.X R21, R21, R19, R30, 0x2, P4 ;  /* 0x000000131515b211 */ /* 0x000fe400020f141e */
[----:B------:R-:W-:Y:S02]  /*06e0*/  P2R R30, PR, RZ, 0x8 ;  /* 0x00000008ff1e7803 */ /* 0x000fe40000000000 */
[----:B------:R-:W-:Y:S02]  /*06f0*/  ISETP.NE.AND P3, PT, R24, RZ, PT ;  /* 0x000000ff1800720c */ /* 0x000fe40003f65270 */
[----:B------:R-:W-:Y:S02]  /*0700*/  SHF.R.S32.HI R19, RZ, 0x1f, R18 ;  /* 0x0000001fff137819 */ /* 0x000fe40000011412 */
[----:B------:R-:W-:-:S04]  /*0710*/  ISETP.GE.U32.AND P4, PT, R18, UR6, PT ;  /* 0x0000000612007c0c */ /* 0x000fc8000bf86070 */
[----:B------:R-:W-:-:S13]  /*0720*/  ISETP.GE.U32.OR.EX P4, PT, R19, UR7, P3, P4 ;  /* 0x0000000713007c0c */ /* 0x000fda0009f86540 */
[----:B------:R-:W-:Y:S02]  /*0730*/  @!P4 VIADD R19, R13, 0x2 ;  /* 0x000000020d13c836 */ /* 0x000fe40000000000 */
[----:B--2---:R-:W-:-:S03]  /*0740*/  @!P1 FADD R2, R2, R31 ;  /* 0x0000001f02029221 */ /* 0x004fc60000000000 */
[----:B------:R-:W-:-:S04]  /*0750*/  @!P4 IADD3 R31, P5, PT, R19, R14, RZ ;  /* 0x0000000e131fc210 */ /* 0x000fc80007fbe0ff */
[----:B------:R-:W-:Y:S02]  /*0760*/  @!P4 LEA.HI.X.SX32 R36, R19, R12, 0x1, P5 ;  /* 0x0000000c1324c211 */ /* 0x000fe400028f0eff */
[----:B------:R-:W0:Y:S02]  /*0770*/  @!P4 LDC.64 R18, c[0x0][0x380] ;  /* 0x0000e000ff12cb82 */ /* 0x000e240000000a00 */
[----:B0-----:R-:W-:Y:S01]  /*0780*/  @!P4 LEA R34, P5, R31, R18, 0x2 ;  /* 0x000000121f22c211 */ /* 0x001fe200078a10ff */
[----:B------:R-:W-:-:S03]  /*0790*/  VIADD R18, R25, 0x6 ;  /* 0x0000000619127836 */ /* 0x000fc60000000000 */
[----:B------:R-:W-:Y:S02]  /*07a0*/  @!P4 LEA.HI.X R35, R31, R19, R36, 0x2, P5 ;  /* 0x000000131f23c211 */ /* 0x000fe400028f1424 */
[----:B------:R-:W-:Y:S02]  /*07b0*/  SHF.R.S32.HI R19, RZ, 0x1f, R18 ;  /* 0x0000001fff137819 */ /* 0x000fe40000011412 */
[----:B------:R-:W-:Y:S02]  /*07c0*/  ISETP.GE.U32.AND P5, PT, R18, UR6, PT ;  /* 0x0000000612007c0c */ /* 0x000fe4000bfa6070 */
[----:B------:R-:W2:Y:S02]  /*07d0*/  @!P4 LDG.E R35, desc[UR8][R34.64] ;  /* 0x000000082223c981 */ /* 0x000ea4000c1e1900 */
[----:B------:R-:W-:-:S13]  /*07e0*/  ISETP.GE.U32.OR.EX P5, PT, R19, UR7, P3, P5 ;  /* 0x0000000713007c0c */ /* 0x000fda0009fa6550 */
[----:B------:R-:W-:-:S05]  /*07f0*/  @!P5 VIADD R19, R13, 0x3 ;  /* 0x000000030d13d836 */ /* 0x000fca0000000000 */
[----:B------:R-:W-:-:S04]  /*0800*/  @!P5 IADD3 R31, P6, PT, R19, R14, RZ ;  /* 0x0000000e131fd210 */ /* 0x000fc80007fde0ff */
[----:B------:R-:W-:Y:S02]  /*0810*/  @!P5 LEA.HI.X.SX32 R36, R19, R12, 0x1, P6 ;  /* 0x0000000c1324d211 */ /* 0x000fe400030f0eff */
[----:B------:R-:W0:Y:S01]  /*0820*/  @!P5 LDC.64 R18, c[0x0][0x380] ;  /* 0x0000e000ff12db82 */ /* 0x000e220000000a00 */
[----:B---3--:R-:W-:Y:S01]  /*0830*/  @!P0 FADD R2, R2, R33 ;  /* 0x0000002102028221 */ /* 0x008fe20000000000 */
[----:B0-----:R-:W-:-:S04]  /*0840*/  @!P5 LEA R32, P6, R31, R18, 0x2 ;  /* 0x000000121f20d211 */ /* 0x001fc800078c10ff */
[----:B------:R-:W-:Y:S02]  /*0850*/  @!P5 LEA.HI.X R33, R31, R19, R36, 0x2, P6 ;  /* 0x000000131f21d211 */ /* 0x000fe400030f1424 */
[----:B------:R-:W-:Y:S01]  /*0860*/  ISETP.NE.AND P6, PT, R27, RZ, PT ;  /* 0x000000ff1b00720c */ /* 0x000fe20003fc5270 */
[----:B------:R-:W-:Y:S02]  /*0870*/  VIADD R18, R25, 0x7 ;  /* 0x0000000719127836 */ /* 0x000fe40000000000 */
[----:B----4-:R-:W-:Y:S01]  /*0880*/  @!P2 FADD R2, R2, R29 ;  /* 0x0000001d0202a221 */ /* 0x010fe20000000000 */
[----:B------:R-:W3:Y:S02]  /*0890*/  @!P5 LDG.E R33, desc[UR8][R32.64] ;  /* 0x000000082021d981 */ /* 0x000ee4000c1e1900 */
[----:B------:R-:W-:-:S07]  /*08a0*/  SHF.R.S32.HI R19, RZ, 0x1f, R18 ;  /* 0x0000001fff137819 */ /* 0x000fce0000011412 */
[----:B------:R-:W4:Y:S01]  /*08b0*/  @!P6 LDG.E R23, desc[UR8][R22.64] ;  /* 0x000000081617e981 */ /* 0x000f22000c1e1900 */
[----:B------:R-:W-:-:S04]  /*08c0*/  ISETP.GE.U32.AND P6, PT, R18, UR6, PT ;  /* 0x0000000612007c0c */ /* 0x000fc8000bfc6070 */
[----:B------:R-:W-:-:S13]  /*08d0*/  ISETP.GE.U32.OR.EX P6, PT, R19, UR7, P3, P6 ;  /* 0x0000000713007c0c */ /* 0x000fda0009fc6560 */
[----:B------:R-:W-:-:S05]  /*08e0*/  @!P6 VIADD R19, R13, 0x4 ;  /* 0x000000040d13e836 */ /* 0x000fca0000000000 */
[----:B------:R-:W-:-:S04]  /*08f0*/  @!P6 IADD3 R28, P3, PT, R19, R14, RZ ;  /* 0x0000000e131ce210 */ /* 0x000fc80007f7e0ff */
[----:B------:R-:W-:Y:S02]  /*0900*/  @!P6 LEA.HI.X.SX32 R29, R19, R12, 0x1, P3 ;  /* 0x0000000c131de211 */ /* 0x000fe400018f0eff */
[----:B------:R-:W0:Y:S02]  /*0910*/  @!P6 LDC.64 R18, c[0x0][0x380] ;  /* 0x0000e000ff12eb82 */ /* 0x000e240000000a00 */
[----:B0-----:R-:W-:-:S04]  /*0920*/  @!P6 LEA R18, P3, R28, R18, 0x2 ;  /* 0x000000121c12e211 */ /* 0x001fc800078610ff */
[----:B------:R-:W-:Y:S02]  /*0930*/  @!P6 LEA.HI.X R19, R28, R19, R29, 0x2, P3 ;  /* 0x000000131c13e211 */ /* 0x000fe400018f141d */
[----:B------:R-:W-:-:S04]  /*0940*/  ISETP.NE.AND P3, PT, R30, RZ, PT ;  /* 0x000000ff1e00720c */ /* 0x000fc80003f65270 */
[----:B------:R-:W5:Y:S09]  /*0950*/  @!P6 LDG.E R19, desc[UR8][R18.64] ;  /* 0x000000081213e981 */ /* 0x000f72000c1e1900 */
[----:B------:R-:W2:Y:S01]  /*0960*/  @!P3 LDG.E R21, desc[UR8][R20.64] ;  /* 0x000000081415b981 */ /* 0x000ea2000c1e1900 */
[----:B------:R-:W-:Y:S01]  /*0970*/  @!P1 VIADD R0, R0, 0x1 ;  /* 0x0000000100009836 */ /* 0x000fe20000000000 */
[----:B------:R-:W-:-:S03]  /*0980*/  ISETP.NE.AND P1, PT, R27, RZ, PT ;  /* 0x000000ff1b00720c */ /* 0x000fc60003f25270 */
[----:B------:R-:W-:Y:S02]  /*0990*/  @!P0 VIADD R0, R0, 0x1 ;  /* 0x0000000100008836 */ /* 0x000fe40000000000 */
[----:B------:R-:W-:Y:S02]  /*09a0*/  VIADD R26, R26, 0x8 ;  /* 0x000000081a1a7836 */ /* 0x000fe40000000000 */
[----:B------:R-:W-:-:S03]  /*09b0*/  @!P2 VIADD R0, R0, 0x1 ;  /* 0x000000010000a836 */ /* 0x000fc60000000000 */
[----:B------:R-:W-:-:S03]  /*09c0*/  ISETP.NE.AND P0, PT, R26, RZ, PT ;  /* 0x000000ff1a00720c */ /* 0x000fc60003f05270 */
[----:B------:R-:W-:-:S04]  /*09d0*/  @!P1 VIADD R0, R0, 0x1 ;  /* 0x0000000100009836 */ /* 0x000fc80000000000 */
[----:B------:R-:W-:-:S04]  /*09e0*/  @!P3 VIADD R0, R0, 0x1 ;  /* 0x000000010000b836 */ /* 0x000fc80000000000 */
[----:B------:R-:W-:-:S04]  /*09f0*/  @!P4 VIADD R0, R0, 0x1 ;  /* 0x000000010000c836 */ /* 0x000fc80000000000 */
[----:B------:R-:W-:Y:S02]  /*0a00*/  @!P5 VIADD R0, R0, 0x1 ;  /* 0x000000010000d836 */ /* 0x000fe40000000000 */
[----:B------:R-:W-:Y:S02]  /*0a10*/  VIADD R25, R25, 0x8 ;  /* 0x0000000819197836 */ /* 0x000fe40000000000 */
[----:B------:R-:W-:Y:S02]  /*0a20*/  VIADD R13, R13, 0x8 ;  /* 0x000000080d0d7836 */ /* 0x000fe40000000000 */
[----:B------:R-:W-:Y:S02]  /*0a30*/  @!P6 VIADD R0, R0, 0x1 ;  /* 0x000000010000e836 */ /* 0x000fe40000000000 */
[----:B----4-:R-:W-:-:S04]  /*0a40*/  @!P1 FADD R2, R2, R23 ;  /* 0x0000001702029221 */ /* 0x010fc80000000000 */
[----:B--2---:R-:W-:-:S04]  /*0a50*/  @!P3 FADD R2, R2, R21 ;  /* 0x000000150202b221 */ /* 0x004fc80000000000 */
[----:B------:R-:W-:-:S04]  /*0a60*/  @!P4 FADD R2, R2, R35 ;  /* 0x000000230202c221 */ /* 0x000fc80000000000 */
[----:B---3--:R-:W-:-:S04]  /*0a70*/  @!P5 FADD R2, R2, R33 ;  /* 0x000000210202d221 */ /* 0x008fc80000000000 */
[----:B-----5:R-:W-:Y:S01]  /*0a80*/  @!P6 FADD R2, R2, R19 ;  /* 0x000000130202e221 */ /* 0x020fe20000000000 */
[----:B------:R-:W-:Y:S06]  /*0a90*/  @P0 BRA `(.L_x_2) ;  /* 0xfffffff800380947 */ /* 0x000fec000383ffff */
[----:B------:R-:W-:-:S07]  /*0aa0*/  VIADD R13, R13, 0xfffffffd ;  /* 0xfffffffd0d0d7836 */ /* 0x000fce0000000000 */
.L_x_1:
[----:B------:R-:W-:-:S13]  /*0ab0*/  ISETP.NE.AND P0, PT, R7, RZ, PT ;  /* 0x000000ff0700720c */ /* 0x000fda0003f05270 */
[----:B------:R-:W-:Y:S05]  /*0ac0*/  @!P0 BRA `(.L_x_3) ;  /* 0x0000000400c48947 */ /* 0x000fea0003800000 */
[----:B------:R-:W-:-:S05]  /*0ad0*/  VIADD R18, R7, 0xffffffff ;  /* 0xffffffff07127836 */ /* 0x000fca0000000000 */
[----:B------:R-:W-:-:S13]  /*0ae0*/  ISETP.GE.U32.AND P0, PT, R18, 0x3, PT ;  /* 0x000000031200780c */ /* 0x000fda0003f06070 */
[----:B------:R-:W-:Y:S05]  /*0af0*/  @!P0 BRA `(.L_x_4) ;  /* 0x0000000000dc8947 */ /* 0x000fea0003800000 */
[----:B------:R-:W0:Y:S01]  /*0b00*/  LDCU.64 UR10, c[0x0][0x398] ;  /* 0x00007300ff0a77ac */ /* 0x000e220008000a00 */
[----:B------:R-:W-:-:S05]  /*0b10*/  IMAD.IADD R19, R16, 0x1, R13 ;  /* 0x0000000110137824 */ /* 0x000fca00078e020d */
[----:B------:R-:W-:Y:S02]  /*0b20*/  ISETP.GE.U32.AND P1, PT, R19, UR6, PT ;  /* 0x0000000613007c0c */ /* 0x000fe4000bf26070 */
[----:B------:R-:W-:Y:S02]  /*0b30*/  SHF.R.S32.HI R18, RZ, 0x1f, R19 ;  /* 0x0000001fff127819 */ /* 0x000fe40000011413 */
[----:B0-----:R-:W-:-:S04]  /*0b40*/  ISETP.GE.U32.AND P0, PT, R9, UR10, PT ;  /* 0x0000000a09007c0c */ /* 0x001fc8000bf06070 */
[----:B------:R-:W-:-:S04]  /*0b50*/  ISETP.GE.U32.AND.EX P0, PT, R10, UR11, PT, P0 ;  /* 0x0000000b0a007c0c */ /* 0x000fc8000bf06100 */
[----:B------:R-:W-:Y:S01]  /*0b60*/  ISETP.GE.U32.OR.EX P1, PT, R18, UR7, P0, P1 ;  /* 0x0000000712007c0c */ /* 0x000fe20008726510 */
[----:B------:R-:W-:-:S05]  /*0b70*/  VIADD R18, R19, 0x1 ;  /* 0x0000000113127836 */ /* 0x000fca0000000000 */
[----:B------:R-:W-:Y:S02]  /*0b80*/  ISETP.GE.U32.AND P2, PT, R18, UR6, PT ;  /* 0x0000000612007c0c */ /* 0x000fe4000bf46070 */
[----:B------:R-:W-:-:S04]  /*0b90*/  SHF.R.S32.HI R18, RZ, 0x1f, R18 ;  /* 0x0000001fff127819 */ /* 0x000fc80000011412 */
[----:B------:R-:W-:Y:S01]  /*0ba0*/  ISETP.GE.U32.OR.EX P2, PT, R18, UR7, P0, P2 ;  /* 0x0000000712007c0c */ /* 0x000fe20008746520 */
[----:B------:R-:W0:Y:S01]  /*0bb0*/  @!P1 LDC.64 R24, c[0x0][0x380] ;  /* 0x0000e000ff189b82 */ /* 0x000e220000000a00 */
[----:B------:R-:W-:Y:S01]  /*0bc0*/  VIADD R18, R19, 0x2 ;  /* 0x0000000213127836 */ /* 0x000fe20000000000 */
[----:B------:R-:W-:-:S04]  /*0bd0*/  @!P1 IADD3 R22, P4, PT, R13, R14, RZ ;  /* 0x0000000e0d169210 */ /* 0x000fc80007f9e0ff */
[----:B------:R-:W-:Y:S02]  /*0be0*/  ISETP.GE.U32.AND P3, PT, R18, UR6, PT ;  /* 0x0000000612007c0c */ /* 0x000fe4000bf66070 */
[----:B------:R-:W-:Y:S02]  /*0bf0*/  SHF.R.S32.HI R18, RZ, 0x1f, R18 ;  /* 0x0000001fff127819 */ /* 0x000fe40000011412 */
[----:B------:R-:W-:Y:S02]  /*0c00*/  @!P1 LEA.HI.X.SX32 R26, R13, R12, 0x1, P4 ;  /* 0x0000000c0d1a9211 */ /* 0x000fe400020f0eff */
[----:B------:R-:W1:Y:S01]  /*0c10*/  @!P2 LDC.64 R20, c[0x0][0x380] ;  /* 0x0000e000ff14ab82 */ /* 0x000e620000000a00 */
[----:B------:R-:W-:Y:S01]  /*0c20*/  ISETP.GE.U32.OR.EX P3, PT, R18, UR7, P0, P3 ;  /* 0x0000000712007c0c */ /* 0x000fe20008766530 */
[----:B------:R-:W-:Y:S02]  /*0c30*/  VIADD R18, R19, 0x3 ;  /* 0x0000000313127836 */ /* 0x000fe40000000000 */
[----:B------:R-:W-:-:S03]  /*0c40*/  @!P2 VIADD R23, R13, 0x1 ;  /* 0x000000010d17a836 */ /* 0x000fc60000000000 */
[----:B------:R-:W-:Y:S02]  /*0c50*/  ISETP.GE.U32.AND P5, PT, R18, UR6, PT ;  /* 0x0000000612007c0c */ /* 0x000fe4000bfa6070 */
[----:B------:R-:W-:Y:S02]  /*0c60*/  SHF.R.S32.HI R18, RZ, 0x1f, R18 ;  /* 0x0000001fff127819 */ /* 0x000fe40000011412 */
[----:B0-----:R-:W-:Y:S02]  /*0c70*/  @!P1 LEA R24, P4, R22, R24, 0x2 ;  /* 0x0000001816189211 */ /* 0x001fe400078810ff */
[----:B------:R-:W-:Y:S01]  /*0c80*/  ISETP.GE.U32.OR.EX P0, PT, R18, UR7, P0, P5 ;  /* 0x0000000712007c0c */ /* 0x000fe20008706550 */
[----:B------:R-:W-:Y:S01]  /*0c90*/  @!P3 VIADD R27, R13, 0x2 ;  /* 0x000000020d1bb836 */ /* 0x000fe20000000000 */
[----:B------:R-:W0:Y:S01]  /*0ca0*/  @!P3 LDC.64 R18, c[0x0][0x380] ;  /* 0x0000e000ff12bb82 */ /* 0x000e220000000a00 */
[----:B------:R-:W-:Y:S02]  /*0cb0*/  @!P1 LEA.HI.X R25, R22, R25, R26, 0x2, P4 ;  /* 0x0000001916199211 */ /* 0x000fe400020f141a */
[----:B------:R-:W-:-:S04]  /*0cc0*/  @!P2 IADD3 R22, P4, PT, R23, R14, RZ ;  /* 0x0000000e1716a210 */ /* 0x000fc80007f9e0ff */
[----:B------:R-:W-:Y:S01]  /*0cd0*/  @!P2 LEA.HI.X.SX32 R23, R23, R12, 0x1, P4 ;  /* 0x0000000c1717a211 */ /* 0x000fe200020f0eff */
[----:B------:R-:W2:Y:S01]  /*0ce0*/  @!P1 LDG.E R25, desc[UR8][R24.64] ;  /* 0x0000000818199981 */ /* 0x000ea2000c1e1900 */
[----:B-1----:R-:W-:-:S04]  /*0cf0*/  @!P2 LEA R20, P4, R22, R20, 0x2 ;  /* 0x000000141614a211 */ /* 0x002fc800078810ff */
[----:B------:R-:W-:Y:S02]  /*0d00*/  @!P2 LEA.HI.X R21, R22, R21, R23, 0x2, P4 ;  /* 0x000000151615a211 */ /* 0x000fe400020f1417 */
[----:B------:R-:W1:Y:S01]  /*0d10*/  @!P0 LDC.64 R22, c[0x0][0x380] ;  /* 0x0000e000ff168b82 */ /* 0x000e620000000a00 */
[----:B------:R-:W-:-:S03]  /*0d20*/  @!P3 IADD3 R26, P4, PT, R27, R14, RZ ;  /* 0x0000000e1b1ab210 */ /* 0x000fc60007f9e0ff */
[----:B------:R-:W3:Y:S01]  /*0d30*/  @!P2 LDG.E R21, desc[UR8][R20.64] ;  /* 0x000000081415a981 */ /* 0x000ee2000c1e1900 */
[----:B------:R-:W-:Y:S02]  /*0d40*/  @!P3 LEA.HI.X.SX32 R27, R27, R12, 0x1, P4 ;  /* 0x0000000c1b1bb211 */ /* 0x000fe400020f0eff */
[----:B0-----:R-:W-:-:S04]  /*0d50*/  @!P3 LEA R18, P4, R26, R18, 0x2 ;  /* 0x000000121a12b211 */ /* 0x001fc800078810ff */
[----:B------:R-:W-:Y:S01]  /*0d60*/  @!P3 LEA.HI.X R19, R26, R19, R27, 0x2, P4 ;  /* 0x000000131a13b211 */ /* 0x000fe200020f141b */
[----:B------:R-:W-:-:S05]  /*0d70*/  @!P0 VIADD R27, R13, 0x3 ;  /* 0x000000030d1b8836 */ /* 0x000fca0000000000 */
[C---:B------:R-:W-:Y:S01]  /*0d80*/  @!P0 IADD3 R26, P4, PT, R27.reuse, R14, RZ ;  /* 0x0000000e1b1a8210 */ /* 0x040fe20007f9e0ff */
[----:B------:R-:W4:Y:S03]  /*0d90*/  @!P3 LDG.E R19, desc[UR8][R18.64] ;  /* 0x000000081213b981 */ /* 0x000f26000c1e1900 */
[----:B------:R-:W-:Y:S02]  /*0da0*/  @!P0 LEA.HI.X.SX32 R27, R27, R12, 0x1, P4 ;  /* 0x0000000c1b1b8211 */ /* 0x000fe400020f0eff */
[----:B-1----:R-:W-:-:S04]  /*0db0*/  @!P0 LEA R22, P4, R26, R22, 0x2 ;  /* 0x000000161a168211 */ /* 0x002fc800078810ff */
[----:B------:R-:W-:-:S06]  /*0dc0*/  @!P0 LEA.HI.X R23, R26, R23, R27, 0x2, P4 ;  /* 0x000000171a178211 */ /* 0x000fcc00020f141b */
[----:B------:R-:W5:Y:S01]  /*0dd0*/  @!P0 LDG.E R23, desc[UR8][R22.64] ;  /* 0x0000000816178981 */ /* 0x000f62000c1e1900 */
[----:B------:R-:W-:-:S04]  /*0de0*/  @!P1 VIADD R0, R0, 0x1 ;  /* 0x0000000100009836 */ /* 0x000fc80000000000 */
[----:B------:R-:W-:-:S04]  /*0df0*/  @!P2 VIADD R0, R0, 0x1 ;  /* 0x000000010000a836 */ /* 0x000fc80000000000 */
[----:B------:R-:W-:Y:S02]  /*0e00*/  @!P3 VIADD R0, R0, 0x1 ;  /* 0x000000010000b836 */ /* 0x000fe40000000000 */
[----:B------:R-:W-:Y:S02]  /*0e10*/  VIADD R13, R13, 0x4 ;  /* 0x000000040d0d7836 */ /* 0x000fe40000000000 */
[----:B------:R-:W-:Y:S02]  /*0e20*/  @!P0 VIADD R0, R0, 0x1 ;  /* 0x0000000100008836 */ /* 0x000fe40000000000 */
[----:B--2---:R-:W-:-:S04]  /*0e30*/  @!P1 FADD R2, R2, R25 ;  /* 0x0000001902029221 */ /* 0x004fc80000000000 */
[----:B---3--:R-:W-:-:S04]  /*0e40*/  @!P2 FADD R2, R2, R21 ;  /* 0x000000150202a221 */ /* 0x008fc80000000000 */
[----:B----4-:R-:W-:-:S04]  /*0e50*/  @!P3 FADD R2, R2, R19 ;  /* 0x000000130202b221 */ /* 0x010fc80000000000 */
[----:B-----5:R-:W-:-:S07]  /*0e60*/  @!P0 FADD R2, R2, R23 ;  /* 0x0000001702028221 */ /* 0x020fce0000000000 */
.L_x_4:
[----:B------:R-:W-:-:S04]  /*0e70*/  IMAD.IADD R22, R4, 0x1, R4 ;  /* 0x0000000104167824 */ /* 0x000fc800078e0204 */
[----:B------:R-:W-:-:S05]  /*0e80*/  VIADD R22, R22, 0x1 ;  /* 0x0000000116167836 */ /* 0x000fca0000000000 */
[----:B------:R-:W-:-:S13]  /*0e90*/  LOP3.LUT P0, R18, R22, 0x3, RZ, 0xc0, !PT ;  /* 0x0000000316127812 */ /* 0x000fda000780c0ff */
[----:B------:R-:W-:Y:S05]  /*0ea0*/  @!P0 BRA `(.L_x_3) ;  /* 0x0000000000cc8947 */ /* 0x000fea0003800000 */
[----:B------:R-:W-:Y:S01]  /*0eb0*/  ISETP.NE.AND P0, PT, R18, 0x1, PT ;  /* 0x000000011200780c */ /* 0x000fe20003f05270 */
[----:B------:R-:W0:-:S12]  /*0ec0*/  LDCU.64 UR12, c[0x0][0x398] ;  /* 0x00007300ff0c77ac */ /* 0x000e180008000a00 */
[----:B------:R-:W-:Y:S05]  /*0ed0*/  @!P0 BRA `(.L_x_5) ;  /* 0x0000000000748947 */ /* 0x000fea0003800000 */
[----:B------:R-:W1:Y:S01]  /*0ee0*/  LDCU.64 UR10, c[0x0][0x398] ;  /* 0x00007300ff0a77ac */ /* 0x000e620008000a00 */
[----:B------:R-:W-:-:S05]  /*0ef0*/  IMAD.IADD R18, R16, 0x1, R13 ;  /* 0x0000000110127824 */ /* 0x000fca00078e020d */
[C---:B------:R-:W-:Y:S02]  /*0f00*/  ISETP.GE.U32.AND P0, PT, R18.reuse, UR6, PT ;  /* 0x0000000612007c0c */ /* 0x040fe4000bf06070 */
[----:B------:R-:W-:Y:S01]  /*0f10*/  SHF.R.S32.HI R19, RZ, 0x1f, R18 ;  /* 0x0000001fff137819 */ /* 0x000fe20000011412 */
[----:B------:R-:W-:Y:S01]  /*0f20*/  VIADD R18, R18, 0x1 ;  /* 0x0000000112127836 */ /* 0x000fe20000000000 */
[----:B-1----:R-:W-:-:S04]  /*0f30*/  ISETP.GE.U32.AND P1, PT, R9, UR10, PT ;  /* 0x0000000a09007c0c */ /* 0x002fc8000bf26070 */
[----:B------:R-:W-:Y:S02]  /*0f40*/  ISETP.GE.U32.AND.EX P2, PT, R10, UR11, PT, P1 ;  /* 0x0000000b0a007c0c */ /* 0x000fe4000bf46110 */
[----:B------:R-:W-:Y:S02]  /*0f50*/  ISETP.GE.U32.AND P1, PT, R18, UR6, PT ;  /* 0x0000000612007c0c */ /* 0x000fe4000bf26070 */
[----:B------:R-:W-:Y:S02]  /*0f60*/  ISETP.GE.U32.OR.EX P0, PT, R19, UR7, P2, P0 ;  /* 0x0000000713007c0c */ /* 0x000fe40009706500 */
[----:B------:R-:W-:-:S04]  /*0f70*/  SHF.R.S32.HI R18, RZ, 0x1f, R18 ;  /* 0x0000001fff127819 */ /* 0x000fc80000011412 */
[----:B------:R-:W-:-:S07]  /*0f80*/  ISETP.GE.U32.OR.EX P1, PT, R18, UR7, P2, P1 ;  /* 0x0000000712007c0c */ /* 0x000fce0009726510 */
[----:B------:R-:W1:Y:S01]  /*0f90*/  @!P0 LDC.64 R18, c[0x0][0x380] ;  /* 0x0000e000ff128b82 */ /* 0x000e620000000a00 */
[----:B------:R-:W-:-:S04]  /*0fa0*/  @!P0 IADD3 R23, P2, PT, R13, R14, RZ ;  /* 0x0000000e0d178210 */ /* 0x000fc80007f5e0ff */
[C---:B------:R-:W-:Y:S01]  /*0fb0*/  @!P0 LEA.HI.X.SX32 R24, R13.reuse, R12, 0x1, P2 ;  /* 0x0000000c0d188211 */ /* 0x040fe200010f0eff */
[----:B------:R-:W-:Y:S02]  /*0fc0*/  @!P1 VIADD R25, R13, 0x1 ;  /* 0x000000010d199836 */ /* 0x000fe40000000000 */
[----:B------:R-:W2:Y:S03]  /*0fd0*/  @!P1 LDC.64 R20, c[0x0][0x380] ;  /* 0x0000e000ff149b82 */ /* 0x000ea60000000a00 */
[----:B------:R-:W-:-:S04]  /*0fe0*/  @!P1 IADD3 R26, P3, PT, R25, R14, RZ ;  /* 0x0000000e191a9210 */ /* 0x000fc80007f7e0ff */
[----:B------:R-:W-:Y:S02]  /*0ff0*/  @!P1 LEA.HI.X.SX32 R25, R25, R12, 0x1, P3 ;  /* 0x0000000c19199211 */ /* 0x000fe400018f0eff */
[----:B-1----:R-:W-:-:S04]  /*1000*/  @!P0 LEA R18, P2, R23, R18, 0x2 ;  /* 0x0000001217128211 */ /* 0x002fc800078410ff */
[----:B------:R-:W-:Y:S02]  /*1010*/  @!P0 LEA.HI.X R19, R23, R19, R24, 0x2, P2 ;  /* 0x0000001317138211 */ /* 0x000fe400010f1418 */
[----:B--2---:R-:W-:-:S04]  /*1020*/  @!P1 LEA R20, P2, R26, R20, 0x2 ;  /* 0x000000141a149211 */ /* 0x004fc800078410ff */
[----:B------:R-:W2:Y:S01]  /*1030*/  @!P0 LDG.E R19, desc[UR8][R18.64] ;  /* 0x0000000812138981 */ /* 0x000ea2000c1e1900 */
[----:B------:R-:W-:-:S06]  /*1040*/  @!P1 LEA.HI.X R21, R26, R21, R25, 0x2, P2 ;  /* 0x000000151a159211 */ /* 0x000fcc00010f1419 */
[----:B------:R-:W3:Y:S01]  /*1050*/  @!P1 LDG.E R21, desc[UR8][R20.64] ;  /* 0x0000000814159981 */ /* 0x000ee2000c1e1900 */
[----:B------:R-:W-:Y:S02]  /*1060*/  @!P0 VIADD R0, R0, 0x1 ;  /* 0x0000000100008836 */ /* 0x000fe40000000000 */
[----:B------:R-:W-:Y:S02]  /*1070*/  VIADD R13, R13, 0x2 ;  /* 0x000000020d0d7836 */ /* 0x000fe40000000000 */
[----:B------:R-:W-:Y:S02]  /*1080*/  @!P1 VIADD R0, R0, 0x1 ;  /* 0x0000000100009836 */ /* 0x000fe40000000000 */
[----:B--2---:R-:W-:-:S04]  /*1090*/  @!P0 FADD R2, R2, R19 ;  /* 0x0000001302028221 */ /* 0x004fc80000000000 */
[----:B---3--:R-:W-:-:S07]  /*10a0*/  @!P1 FADD R2, R2, R21 ;  /* 0x0000001502029221 */ /* 0x008fce0000000000 */
.L_x_5:
[----:B------:R-:W-:Y:S01]  /*10b0*/  IMAD.IADD R18, R16, 0x1, R13 ;  /* 0x0000000110127824 */ /* 0x000fe200078e020d */
[----:B0-----:R-:W-:Y:S01]  /*10c0*/  ISETP.GE.U32.AND P2, PT, R9, UR12, PT ;  /* 0x0000000c09007c0c */ /* 0x001fe2000bf46070 */
[----:B------:R-:W-:Y:S01]  /*10d0*/  BSSY.RECONVERGENT B0, `(.L_x_3) ;  /* 0x0000010000007945 */ /* 0x000fe20003800200 */
[----:B------:R-:W-:Y:S02]  /*10e0*/  LOP3.LUT P1, RZ, R22, 0x1, RZ, 0xc0, !PT ;  /* 0x0000000116ff7812 */ /* 0x000fe4000782c0ff */
[----:B------:R-:W-:Y:S02]  /*10f0*/  ISETP.GE.U32.AND P0, PT, R18, UR6, PT ;  /* 0x0000000612007c0c */ /* 0x000fe4000bf06070 */
[----:B------:R-:W-:-:S04]  /*1100*/  SHF.R.S32.HI R18, RZ, 0x1f, R18 ;  /* 0x0000001fff127819 */ /* 0x000fc80000011412 */
[----:B------:R-:W-:-:S04]  /*1110*/  ISETP.GE.U32.AND.EX P0, PT, R18, UR7, PT, P0 ;  /* 0x0000000712007c0c */ /* 0x000fc8000bf06100 */
[----:B------:R-:W-:-:S04]  /*1120*/  ISETP.GE.U32.OR.EX P0, PT, R10, UR13, P0, P2 ;  /* 0x0000000d0a007c0c */ /* 0x000fc80008706520 */
[----:B------:R-:W-:-:S13]  /*1130*/  PLOP3.LUT P0, PT, P1, P0, PT, 0x8f, 0xf8 ;  /* 0x0000000000f8781c */ /* 0x000fda0000f01177 */
[----:B------:R-:W-:Y:S05]  /*1140*/  @P0 BRA `(.L_x_6) ;  /* 0x0000000000200947 */ /* 0x000fea0003800000 */
[----:B------:R-:W0:Y:S01]  /*1150*/  LDCU.64 UR6, c[0x0][0x380] ;  /* 0x00007000ff0677ac */ /* 0x000e220008000a00 */
[----:B------:R-:W-:-:S04]  /*1160*/  IADD3 R14, P0, PT, R13, R14, RZ ;  /* 0x0000000e0d0e7210 */ /* 0x000fc80007f1e0ff */
[----:B------:R-:W-:Y:S02]  /*1170*/  LEA.HI.X.SX32 R13, R13, R12, 0x1, P0 ;  /* 0x0000000c0d0d7211 */ /* 0x000fe400000f0eff */
[----:B0-----:R-:W-:-:S04]  /*1180*/  LEA R12, P0, R14, UR6, 0x2 ;  /* 0x000000060e0c7c11 */ /* 0x001fc8000f8010ff */
[----:B------:R-:W-:-:S06]  /*1190*/  LEA.HI.X R13, R14, UR7, R13, 0x2, P0 ;  /* 0x000000070e0d7c11 */ /* 0x000fcc00080f140d */
[----:B------:R-:W2:Y:S01]  /*11a0*/  LDG.E R13, desc[UR8][R12.64] ;  /* 0x000000080c0d7981 */ /* 0x000ea2000c1e1900 */
[----:B------:R-:W-:Y:S02]  /*11b0*/  VIADD R0, R0, 0x1 ;  /* 0x0000000100007836 */ /* 0x000fe40000000000 */
[----:B--2---:R-:W-:-:S07]  /*11c0*/  FADD R2, R2, R13 ;  /* 0x0000000d02027221 */ /* 0x004fce0000000000 */
.L_x_6:
[----:B------:R-:W-:Y:S05]  /*11d0*/  BSYNC.RECONVERGENT B0 ;  /* 0x0000000000007941 */ /* 0x000fea0003800200 */
.L_x_3:
[----:B------:R-:W-:-:S13]  /*11e0*/  ISETP.NE.AND P0, PT, R11, RZ, PT ;  /* 0x000000ff0b00720c */ /* 0x000fda0003f05270 */
[----:B------:R-:W-:Y:S05]  /*11f0*/  @P0 BRA `(.L_x_7) ;  /* 0xfffffff000040947 */ /* 0x000fea000383ffff */
[----:B------:R-:W0:Y:S01]  /*1200*/  I2F.F64 R6, R0 ;  /* 0x0000000000067312 */ /* 0x000e220000201c00 */
[----:B------:R-:W-:Y:S01]  /*1210*/  UMOV UR6, 0xe2308c3a ;  /* 0xe2308c3a00067882 */ /* 0x000fe20000000000 */
[----:B------:R-:W-:Y:S01]  /*1220*/  UMOV UR7, 0x3e45798e ;  /* 0x3e45798e00077882 */ /* 0x000fe20000000000 */
[----:B------:R-:W-:Y:S01]  /*1230*/  IMAD.MOV.U32 R4, RZ, RZ, 0x1 ;  /* 0x00000001ff047424 */ /* 0x000fe200078e00ff */
[----:B------:R-:W-:Y:S04]  /*1240*/  BSSY.RECONVERGENT B0, `(.L_x_8) ;  /* 0x0000014000007945 */ /* 0x000fe80003800200 */
[----:B------:R-:W1:Y:S01]  /*1250*/  F2F.F64.F32 R12, R2 ;  /* 0x00000002000c7310 */ /* 0x000e620000201800 */
[----:B0-----:R-:W-:-:S07]  /*1260*/  DADD R6, R6, UR6 ;  /* 0x0000000606067e29 */ /* 0x001fce0008000000 */
[----:B------:R-:W0:Y:S01]  /*1270*/  MUFU.RCP64H R5, R7 ;  /* 0x0000000700057308 */ /* 0x000e220000001800 */
[----:B-1----:R-:W-:Y:S01]  /*1280*/  FSETP.GEU.AND P1, PT, |R13|, 6.5827683646048100446e-37, PT ;  /* 0x036000000d00780b */ /* 0x002fe20003f2e200 */
[----:B0-----:R-:W-:-:S08]  /*1290*/  DFMA R8, -R6, R4, 1 ;  /* 0x3ff000000608742b */ /* 0x001fd00000000104 */
[----:B------:R-:W-:-:S08]  /*12a0*/  DFMA R8, R8, R8, R8 ;  /* 0x000000080808722b */ /* 0x000fd00000000008 */
[----:B------:R-:W-:-:S08]  /*12b0*/  DFMA R8, R4, R8, R4 ;  /* 0x000000080408722b */ /* 0x000fd00000000004 */
[----:B------:R-:W-:-:S08]  /*12c0*/  DFMA R4, -R6, R8, 1 ;  /* 0x3ff000000604742b */ /* 0x000fd00000000108 */
[----:B------:R-:W-:-:S08]  /*12d0*/  DFMA R4, R8, R4, R8 ;  /* 0x000000040804722b */ /* 0x000fd00000000008 */
[----:B------:R-:W-:-:S08]  /*12e0*/  DMUL R8, R12, R4 ;  /* 0x000000040c087228 */ /* 0x000fd00000000000 */
[----:B------:R-:W-:-:S08]  /*12f0*/  DFMA R10, -R6, R8, R12 ;  /* 0x00000008060a722b */ /* 0x000fd0000000010c */
[----:B------:R-:W-:-:S10]  /*1300*/  DFMA R4, R4, R10, R8 ;  /* 0x0000000a0404722b */ /* 0x000fd40000000008 */
[----:B------:R-:W-:-:S05]  /*1310*/  FFMA R0, RZ, R7, R5 ;  /* 0x00000007ff007223 */ /* 0x000fca0000000005 */
[----:B------:R-:W-:-:S13]  /*1320*/  FSETP.GT.AND P0, PT, |R0|, 1.469367938527859385e-39, PT ;  /* 0x001000000000780b */ /* 0x000fda0003f04200 */
[----:B------:R-:W-:Y:S05]  /*1330*/  @P0 BRA P1, `(.L_x_9) ;  /* 0x0000000000100947 */ /* 0x000fea0000800000 */
[----:B------:R-:W-:-:S07]  /*1340*/  MOV R0, 0x1360 ;  /* 0x0000136000007802 */ /* 0x000fce0000000f00 */
[----:B------:R-:W-:Y:S05]  /*1350*/  CALL.REL.NOINC `($__internal_0_$__cuda_sm20_div_rn_f64_full) ;  /* 0x0000000000347944 */ /* 0x000fea0003c00000 */
[----:B------:R-:W-:Y:S02]  /*1360*/  IMAD.MOV.U32 R4, RZ, RZ, R14 ;  /* 0x000000ffff047224 */ /* 0x000fe400078e000e */
[----:B------:R-:W-:-:S07]  /*1370*/  IMAD.MOV.U32 R5, RZ, RZ, R15 ;  /* 0x000000ffff057224 */ /* 0x000fce00078e000f */
.L_x_9:
[----:B------:R-:W-:Y:S05]  /*1380*/  BSYNC.RECONVERGENT B0 ;  /* 0x0000000000007941 */ /* 0x000fea0003800200 */
.L_x_8:
[----:B------:R0:W1:Y:S02]  /*1390*/  F2F.F32.F64 R7, R4 ;  /* 0x0000000400077310 */ /* 0x0000640000301000 */
.L_x_0:
[----:B------:R-:W0:Y:S01]  /*13a0*/  LDCU.64 UR10, c[0x0][0x3a0] ;  /* 0x00007400ff0a77ac */ /* 0x000e220008000a00 */
[--C-:B------:R-:W-:Y:S01]  /*13b0*/  SHF.R.S32.HI R17, RZ, 0x1f, R16.reuse ;  /* 0x0000001fff117819 */ /* 0x100fe20000011410 */
[----:B------:R-:W2:Y:S02]  /*13c0*/  LDCU.64 UR6, c[0x0][0x390] ;  /* 0x00007200ff0677ac */ /* 0x000ea40008000a00 */
[----:B0-----:R-:W-:-:S04]  /*13d0*/  IMAD.WIDE.U32 R4, R3, UR10, R16 ;  /* 0x0000000a03047c25 */ /* 0x001fc8000f8e0010 */
[----:B------:R-:W-:Y:S01]  /*13e0*/  IMAD R3, R3, UR11, R5 ;  /* 0x0000000b03037c24 */ /* 0x000fe2000f8e0205 */
[----:B--2---:R-:W-:-:S04]  /*13f0*/  LEA R2, P0, R4, UR6, 0x2 ;  /* 0x0000000604027c11 */ /* 0x004fc8000f8010ff */
[----:B------:R-:W-:-:S05]  /*1400*/  LEA.HI.X R3, R4, UR7, R3, 0x2, P0 ;  /* 0x0000000704037c11 */ /* 0x000fca00080f1403 */
[----:B-1----:R-:W-:Y:S01]  /*1410*/  STG.E desc[UR8][R2.64], R7 ;  /* 0x0000000702007986 */ /* 0x002fe2000c101908 */
[----:B------:R-:W-:Y:S05]  /*1420*/  EXIT ;  /* 0x000000000000794d */ /* 0x000fea0003800000 */
        .weak           $__internal_0_$__cuda_sm20_div_rn_f64_full
        .type           $__internal_0_$__cuda_sm20_div_rn_f64_full,@function
        .size           $__internal_0_$__cuda_sm20_div_rn_f64_full,(.L_x_16 - $__internal_0_$__cuda_sm20_div_rn_f64_full)
$__internal_0_$__cuda_sm20_div_rn_f64_full:
[C---:B------:R-:W-:Y:S01]  /*1430*/  FSETP.GEU.AND P0, PT, |R7|.reuse, 1.469367938527859385e-39, PT ;  /* 0x001000000700780b */ /* 0x040fe20003f0e200 */
[----:B------:R-:W-:Y:S01]  /*1440*/  IMAD.MOV.U32 R9, RZ, RZ, R13 ;  /* 0x000000ffff097224 */ /* 0x000fe200078e000d */
[C---:B------:R-:W-:Y:S01]  /*1450*/  LOP3.LUT R4, R7.reuse, 0x800fffff, RZ, 0xc0, !PT ;  /* 0x800fffff07047812 */ /* 0x040fe200078ec0ff */
[----:B------:R-:W-:Y:S01]  /*1460*/  IMAD.MOV.U32 R10, RZ, RZ, 0x1 ;  /* 0x00000001ff0a7424 */ /* 0x000fe200078e00ff */
[----:B------:R-:W-:Y:S01]  /*1470*/  LOP3.LUT R22, R7, 0x7ff00000, RZ, 0xc0, !PT ;  /* 0x7ff0000007167812 */ /* 0x000fe200078ec0ff */
[----:B------:R-:W-:Y:S01]  /*1480*/  IMAD.MOV.U32 R8, RZ, RZ, R12 ;  /* 0x000000ffff087224 */ /* 0x000fe200078e000c */
[----:B------:R-:W-:Y:S01]  /*1490*/  LOP3.LUT R5, R4, 0x3ff00000, RZ, 0xfc, !PT ;  /* 0x3ff0000004057812 */ /* 0x000fe200078efcff */
[----:B------:R-:W-:Y:S01]  /*14a0*/  IMAD.MOV.U32 R4, RZ, RZ, R6 ;  /* 0x000000ffff047224 */ /* 0x000fe200078e0006 */
[C---:B------:R-:W-:Y:S01]  /*14b0*/  FSETP.GEU.AND P2, PT, |R9|.reuse, 1.469367938527859385e-39, PT ;  /* 0x001000000900780b */ /* 0x040fe20003f4e200 */
[----:B------:R-:W-:Y:S01]  /*14c0*/  IMAD.MOV.U32 R14, RZ, RZ, 0x1ca00000 ;  /* 0x1ca00000ff0e7424 */ /* 0x000fe200078e00ff */
[----:B------:R-:W-:Y:S01]  /*14d0*/  LOP3.LUT R2, R9, 0x7ff00000, RZ, 0xc0, !PT ;  /* 0x7ff0000009027812 */ /* 0x000fe200078ec0ff */
[----:B------:R-:W-:Y:S02]  /*14e0*/  BSSY.RECONVERGENT B1, `(.L_x_10) ;  /* 0x000004e000017945 */ /* 0x000fe40003800200 */
[----:B------:R-:W-:Y:S01]  /*14f0*/  @!P0 DMUL R4, R6, 8.98846567431157953865e+307 ;  /* 0x7fe0000006048828 */ /* 0x000fe20000000000 */
[----:B------:R-:W-:Y:S01]  /*1500*/  ISETP.GE.U32.AND P1, PT, R2, R22, PT ;  /* 0x000000160200720c */ /* 0x000fe20003f26070 */
[----:B------:R-:W-:-:S04]  /*1510*/  IMAD.MOV.U32 R23, RZ, RZ, R2 ;  /* 0x000000ffff177224 */ /* 0x000fc800078e0002 */
[----:B------:R-:W0:Y:S02]  /*1520*/  MUFU.RCP64H R11, R5 ;  /* 0x00000005000b7308 */ /* 0x000e240000001800 */
[----:B------:R-:W-:Y:S02]  /*1530*/  @!P2 LOP3.LUT R15, R7, 0x7ff00000, RZ, 0xc0, !PT ;  /* 0x7ff00000070fa812 */ /* 0x000fe400078ec0ff */
[----:B------:R-:W-:Y:S02]  /*1540*/  @!P0 LOP3.LUT R22, R5, 0x7ff00000, RZ, 0xc0, !PT ;  /* 0x7ff0000005168812 */ /* 0x000fe400078ec0ff */
[----:B------:R-:W-:-:S03]  /*1550*/  @!P2 ISETP.GE.U32.AND P3, PT, R2, R15, PT ;  /* 0x0000000f0200a20c */ /* 0x000fc60003f66070 */
[----:B------:R-:W-:Y:S01]  /*1560*/  VIADD R24, R22, 0xffffffff ;  /* 0xffffffff16187836 */ /* 0x000fe20000000000 */
[----:B0-----:R-:W-:-:S08]  /*1570*/  DFMA R12, R10, -R4, 1 ;  /* 0x3ff000000a0c742b */ /* 0x001fd00000000804 */
[----:B------:R-:W-:-:S08]  /*1580*/  DFMA R12, R12, R12, R12 ;  /* 0x0000000c0c0c722b */ /* 0x000fd0000000000c */
[----:B------:R-:W-:Y:S01]  /*1590*/  DFMA R18, R10, R12, R10 ;  /* 0x0000000c0a12722b */ /* 0x000fe2000000000a */
[C---:B------:R-:W-:Y:S01]  /*15a0*/  @!P2 SEL R13, R14.reuse, 0x63400000, !P3 ;  /* 0x634000000e0da807 */ /* 0x040fe20005800000 */
[----:B------:R-:W-:Y:S01]  /*15b0*/  IMAD.MOV.U32 R10, RZ, RZ, R8 ;  /* 0x000000ffff0a7224 */ /* 0x000fe200078e0008 */
[----:B------:R-:W-:Y:S01]  /*15c0*/  SEL R11, R14, 0x63400000, !P1 ;  /* 0x634000000e0b7807 */ /* 0x000fe20004800000 */
[----:B------:R-:W-:Y:S01]  /*15d0*/  @!P2 IMAD.MOV.U32 R12, RZ, RZ, RZ ;  /* 0x000000ffff0ca224 */ /* 0x000fe200078e00ff */
[--C-:B------:R-:W-:Y:S02]  /*15e0*/  @!P2 LOP3.LUT R13, R13, 0x80000000, R9.reuse, 0xf8, !PT ;  /* 0x800000000d0da812 */ /* 0x100fe400078ef809 */
[----:B------:R-:W-:Y:S01]  /*15f0*/  LOP3.LUT R11, R11, 0x800fffff, R9, 0xf8, !PT ;  /* 0x800fffff0b0b7812 */ /* 0x000fe200078ef809 */
[----:B------:R-:W-:Y:S01]  /*1600*/  DFMA R20, R18, -R4, 1 ;  /* 0x3ff000001214742b */ /* 0x000fe20000000804 */
[----:B------:R-:W-:-:S06]  /*1610*/  @!P2 LOP3.LUT R13, R13, 0x100000, RZ, 0xfc, !PT ;  /* 0x001000000d0da812 */ /* 0x000fcc00078efcff */
[----:B------:R-:W-:Y:S02]  /*1620*/  @!P2 DFMA R10, R10, 2, -R12 ;  /* 0x400000000a0aa82b */ /* 0x000fe4000000080c */
[----:B------:R-:W-:-:S08]  /*1630*/  DFMA R20, R18, R20, R18 ;  /* 0x000000141214722b */ /* 0x000fd00000000012 */
[----:B------:R-:W-:Y:S01]  /*1640*/  @!P2 LOP3.LUT R23, R11, 0x7ff00000, RZ, 0xc0, !PT ;  /* 0x7ff000000b17a812 */ /* 0x000fe200078ec0ff */
[----:B------:R-:W-:-:S04]  /*1650*/  DMUL R12, R20, R10 ;  /* 0x0000000a140c7228 */ /* 0x000fc80000000000 */
[----:B------:R-:W-:-:S04]  /*1660*/  VIADD R15, R23, 0xffffffff ;  /* 0xffffffff170f7836 */ /* 0x000fc80000000000 */
[----:B------:R-:W-:Y:S01]  /*1670*/  DFMA R18, R12, -R4, R10 ;  /* 0x800000040c12722b */ /* 0x000fe2000000000a */
[----:B------:R-:W-:-:S04]  /*1680*/  ISETP.GT.U32.AND P0, PT, R15, 0x7feffffe, PT ;  /* 0x7feffffe0f00780c */ /* 0x000fc80003f04070 */
[----:B------:R-:W-:-:S03]  /*1690*/  ISETP.GT.U32.OR P0, PT, R24, 0x7feffffe, P0 ;  /* 0x7feffffe1800780c */ /* 0x000fc60000704470 */
[----:B------:R-:W-:-:S10]  /*16a0*/  DFMA R12, R20, R18, R12 ;  /* 0x00000012140c722b */ /* 0x000fd4000000000c */
[----:B------:R-:W-:Y:S05]  /*16b0*/  @P0 BRA `(.L_x_11) ;  /* 0x00000000006c0947 */ /* 0x000fea0003800000 */
[----:B------:R-:W-:-:S04]  /*16c0*/  LOP3.LUT R9, R7, 0x7ff00000, RZ, 0xc0, !PT ;  /* 0x7ff0000007097812 */ /* 0x000fc800078ec0ff */
[CC--:B------:R-:W-:Y:S02]  /*16d0*/  VIADDMNMX R8, R2.reuse, -R9.reuse, 0xb9600000, !PT ;  /* 0xb960000002087446 */ /* 0x0c0fe40007800909 */
[----:B------:R-:W-:Y:S02]  /*16e0*/  ISETP.GE.U32.AND P0, PT, R2, R9, PT ;  /* 0x000000090200720c */ /* 0x000fe40003f06070 */
[----:B------:R-:W-:Y:S02]  /*16f0*/  VIMNMX R8, PT, PT, R8, 0x46a00000, PT ;  /* 0x46a0000008087848 */ /* 0x000fe40003fe0100 */
[----:B------:R-:W-:-:S05]  /*1700*/  SEL R9, R14, 0x63400000, !P0 ;  /* 0x634000000e097807 */ /* 0x000fca0004000000 */
[----:B------:R-:W-:Y:S02]  /*1710*/  IMAD.IADD R2, R8, 0x1, -R9 ;  /* 0x0000000108027824 */ /* 0x000fe400078e0a09 */
[----:B------:R-:W-:Y:S02]  /*1720*/  IMAD.MOV.U32 R8, RZ, RZ, RZ ;  /* 0x000000ffff087224 */ /* 0x000fe400078e00ff */
[----:B------:R-:W-:-:S06]  /*1730*/  VIADD R9, R2, 0x7fe00000 ;  /* 0x7fe0000002097836 */ /* 0x000fcc0000000000 */
[----:B------:R-:W-:-:S10]  /*1740*/  DMUL R14, R12, R8 ;  /* 0x000000080c0e7228 */ /* 0x000fd40000000000 */
[----:B------:R-:W-:-:S13]  /*1750*/  FSETP.GTU.AND P0, PT, |R15|, 1.469367938527859385e-39, PT ;  /* 0x001000000f00780b */ /* 0x000fda0003f0c200 */
[----:B------:R-:W-:Y:S05]  /*1760*/  @P0 BRA `(.L_x_12) ;  /* 0x0000000000940947 */ /* 0x000fea0003800000 */
[----:B------:R-:W-:Y:S01]  /*1770*/  DFMA R4, R12, -R4, R10 ;  /* 0x800000040c04722b */ /* 0x000fe2000000000a */
[----:B------:R-:W-:-:S09]  /*1780*/  IMAD.MOV.U32 R8, RZ, RZ, RZ ;  /* 0x000000ffff087224 */ /* 0x000fd200078e00ff */
[C---:B------:R-:W-:Y:S02]  /*1790*/  FSETP.NEU.AND P0, PT, R5.reuse, RZ, PT ;  /* 0x000000ff0500720b */ /* 0x040fe40003f0d000 */
[----:B------:R-:W-:-:S04]  /*17a0*/  LOP3.LUT R7, R5, 0x80000000, R7, 0x48, !PT ;  /* 0x8000000005077812 */ /* 0x000fc800078e4807 */
[----:B------:R-:W-:-:S07]  /*17b0*/  LOP3.LUT R9, R7, R9, RZ, 0xfc, !PT ;  /* 0x0000000907097212 */ /* 0x000fce00078efcff */
[----:B------:R-:W-:Y:S05]  /*17c0*/  @!P0 BRA `(.L_x_12) ;  /* 0x00000000007c8947 */ /* 0x000fea0003800000 */
[----:B------:R-:W-:Y:S01]  /*17d0*/  IMAD.MOV R5, RZ, RZ, -R2 ;  /* 0x000000ffff057224 */ /* 0x000fe200078e0a02 */
[----:B------:R-:W-:Y:S01]  /*17e0*/  DMUL.RP R8, R12, R8 ;  /* 0x000000080c087228 */ /* 0x000fe20000008000 */
[----:B------:R-:W-:-:S06]  /*17f0*/  IMAD.MOV.U32 R4, RZ, RZ, RZ ;  /* 0x000000ffff047224 */ /* 0x000fcc00078e00ff */
[----:B------:R-:W-:-:S03]  /*1800*/  DFMA R4, R14, -R4, R12 ;  /* 0x800000040e04722b */ /* 0x000fc6000000000c */
[----:B------:R-:W-:-:S03]  /*1810*/  LOP3.LUT R7, R9, R7, RZ, 0x3c, !PT ;  /* 0x0000000709077212 */ /* 0x000fc600078e3cff */
[----:B------:R-:W-:-:S04]  /*1820*/  IADD3 R4, PT, PT, -R2, -0x43300000, RZ ;  /* 0xbcd0000002047810 */ /* 0x000fc80007ffe1ff */
[----:B------:R-:W-:-:S04]  /*1830*/  FSETP.NEU.AND P0, PT, |R5|, R4, PT ;  /* 0x000000040500720b */ /* 0x000fc80003f0d200 */
[----:B------:R-:W-:Y:S02]  /*1840*/  FSEL R14, R8, R14, !P0 ;  /* 0x0000000e080e7208 */ /* 0x000fe40004000000 */
[----:B------:R-:W-:Y:S01]  /*1850*/  FSEL R15, R7, R15, !P0 ;  /* 0x0000000f070f7208 */ /* 0x000fe20004000000 */
[----:B------:R-:W-:Y:S06]  /*1860*/  BRA `(.L_x_12) ;  /* 0x0000000000547947 */ /* 0x000fec0003800000 */
.L_x_11:
[----:B------:R-:W-:-:S14]  /*1870*/  DSETP.NAN.AND P0, PT, R8, R8, PT ;  /* 0x000000080800722a */ /* 0x000fdc0003f08000 */
[----:B------:R-:W-:Y:S05]  /*1880*/  @P0 BRA `(.L_x_13) ;  /* 0x0000000000440947 */ /* 0x000fea0003800000 */
[----:B------:R-:W-:-:S14]  /*1890*/  DSETP.NAN.AND P0, PT, R6, R6, PT ;  /* 0x000000060600722a */ /* 0x000fdc0003f08000 */
[----:B------:R-:W-:Y:S05]  /*18a0*/  @P0 BRA `(.L_x_14) ;  /* 0x0000000000300947 */ /* 0x000fea0003800000 */
[----:B------:R-:W-:Y:S01]  /*18b0*/  ISETP.NE.AND P0, PT, R23, R22, PT ;  /* 0x000000161700720c */ /* 0x000fe20003f05270 */
[----:B------:R-:W-:Y:S02]  /*18c0*/  IMAD.MOV.U32 R14, RZ, RZ, 0x0 ;  /* 0x00000000ff0e7424 */ /* 0x000fe400078e00ff */
[----:B------:R-:W-:-:S10]  /*18d0*/  IMAD.MOV.U32 R15, RZ, RZ, -0x80000 ;  /* 0xfff80000ff0f7424 */ /* 0x000fd400078e00ff */
[----:B------:R-:W-:Y:S05]  /*18e0*/  @!P0 BRA `(.L_x_12) ;  /* 0x0000000000348947 */ /* 0x000fea0003800000 */
[----:B------:R-:W-:Y:S02]  /*18f0*/  ISETP.NE.AND P0, PT, R23, 0x7ff00000, PT ;  /* 0x7ff000001700780c */ /* 0x000fe40003f05270 */
[----:B------:R-:W-:Y:S02]  /*1900*/  LOP3.LUT R15, R9, 0x80000000, R7, 0x48, !PT ;  /* 0x80000000090f7812 */ /* 0x000fe400078e4807 */
[----:B------:R-:W-:-:S13]  /*1910*/  ISETP.EQ.OR P0, PT, R22, RZ, !P0 ;  /* 0x000000ff1600720c */ /* 0x000fda0004702670 */
[----:B------:R-:W-:Y:S01]  /*1920*/  @P0 LOP3.LUT R2, R15, 0x7ff00000, RZ, 0xfc, !PT ;  /* 0x7ff000000f020812 */ /* 0x000fe200078efcff */
[----:B------:R-:W-:Y:S02]  /*1930*/  @!P0 IMAD.MOV.U32 R14, RZ, RZ, RZ ;  /* 0x000000ffff0e8224 */ /* 0x000fe400078e00ff */
[----:B------:R-:W-:Y:S02]  /*1940*/  @P0 IMAD.MOV.U32 R14, RZ, RZ, RZ ;  /* 0x000000ffff0e0224 */ /* 0x000fe400078e00ff */
[----:B------:R-:W-:Y:S01]  /*1950*/  @P0 IMAD.MOV.U32 R15, RZ, RZ, R2 ;  /* 0x000000ffff0f0224 */ /* 0x000fe200078e0002 */
[----:B------:R-:W-:Y:S06]  /*1960*/  BRA `(.L_x_12) ;  /* 0x0000000000147947 */ /* 0x000fec0003800000 */
.L_x_14:
[----:B------:R-:W-:Y:S01]  /*1970*/  LOP3.LUT R15, R7, 0x80000, RZ, 0xfc, !PT ;  /* 0x00080000070f7812 */ /* 0x000fe200078efcff */
[----:B------:R-:W-:Y:S01]  /*1980*/  IMAD.MOV.U32 R14, RZ, RZ, R6 ;  /* 0x000000ffff0e7224 */ /* 0x000fe200078e0006 */
[----:B------:R-:W-:Y:S06]  /*1990*/  BRA `(.L_x_12) ;  /* 0x0000000000087947 */ /* 0x000fec0003800000 */
.L_x_13:
[----:B------:R-:W-:Y:S01]  /*19a0*/  LOP3.LUT R15, R9, 0x80000, RZ, 0xfc, !PT ;  /* 0x00080000090f7812 */ /* 0x000fe200078efcff */
[----:B------:R-:W-:-:S07]  /*19b0*/  IMAD.MOV.U32 R14, RZ, RZ, R8 ;  /* 0x000000ffff0e7224 */ /* 0x000fce00078e0008 */
.L_x_12:
[----:B------:R-:W-:Y:S05]  /*19c0*/  BSYNC.RECONVERGENT B1 ;  /* 0x0000000000017941 */ /* 0x000fea0003800200 */
.L_x_10:
[----:B------:R-:W-:Y:S02]  /*19d0*/  IMAD.MOV.U32 R4, RZ, RZ, R0 ;  /* 0x000000ffff047224 */ /* 0x000fe400078e0000 */
[----:B------:R-:W-:-:S04]  /*19e0*/  IMAD.MOV.U32 R5, RZ, RZ, 0x0 ;  /* 0x00000000ff057424 */ /* 0x000fc800078e00ff */
[----:B------:R-:W-:Y:S05]  /*19f0*/  RET.REL.NODEC R4 `(_Z10BlurKernelPKfiPfmm) ;  /* 0xffffffe404807950 */ /* 0x000fea0003c3ffff */
.L_x_15:
[----:B------:R-:W-:-:S00]  /*1a00*/  BRA `(.L_x_15) ;  /* 0xfffffffc00fc7947 */ /* 0x000fc0000383ffff */
[----:B------:R-:W-:-:S00]  /*1a10*/  NOP ;  /* 0x0000000000007918 */ /* 0x000fc00000000000 */
        /* <DEDUP_REMOVED lines=14> */
.L_x_16:


//--------------------- .nv.shared.reserved.0     --------------------------
	.section	.nv.shared.reserved.0,"aw",@nobits
	.weak		__nv_reservedSMEM_offset_0_alias
	.size		__nv_reservedSMEM_offset_0_alias, 0, 64
	.other		__nv_reservedSMEM_offset_0_alias,@"STO_CUDA_RESERVED_SHARED STV_DEFAULT"
__nv_reservedSMEM_offset_0_alias:
	.zero		0
	.zero		64


//--------------------- .nv.constant0._Z10BlurKernelPKfiPfmm --------------------------
	.section	.nv.constant0._Z10BlurKernelPKfiPfmm,"a",@progbits
	.sectionflags	@""
	.align	4
.nv.constant0._Z10BlurKernelPKfiPfmm:
	.zero		936


//--------------------- SYMBOLS --------------------------

	.type		.nv.reservedSmem.offset0,@object
	.size		.nv.reservedSmem.offset0,0x4
